//
// Generated by NVIDIA NVVM Compiler
//
// Compiler Build ID: CL-36424714
// Cuda compilation tools, release 13.0, V13.0.88
// Based on NVVM 20.0.0
//

.version 9.0
.target sm_100
.address_size 64

	// .globl	_Z21initialize_gpu_kernelIfEvPT_PiiS2_S2_

.visible .entry _Z21initialize_gpu_kernelIfEvPT_PiiS2_S2_(
	.param .u64 .ptr .align 1 _Z21initialize_gpu_kernelIfEvPT_PiiS2_S2__param_0,
	.param .u64 .ptr .align 1 _Z21initialize_gpu_kernelIfEvPT_PiiS2_S2__param_1,
	.param .u32 _Z21initialize_gpu_kernelIfEvPT_PiiS2_S2__param_2,
	.param .u64 .ptr .align 1 _Z21initialize_gpu_kernelIfEvPT_PiiS2_S2__param_3,
	.param .u64 .ptr .align 1 _Z21initialize_gpu_kernelIfEvPT_PiiS2_S2__param_4
)
{
	.reg .pred 	%p<5>;
	.reg .b32 	%r<28>;
	.reg .b32 	%f<31>;
	.reg .b64 	%rd<11>;

	ld.param.u64 	%rd2, [_Z21initialize_gpu_kernelIfEvPT_PiiS2_S2__param_0];
	ld.param.u64 	%rd3, [_Z21initialize_gpu_kernelIfEvPT_PiiS2_S2__param_1];
	ld.param.u32 	%r5, [_Z21initialize_gpu_kernelIfEvPT_PiiS2_S2__param_2];
	ld.param.u64 	%rd5, [_Z21initialize_gpu_kernelIfEvPT_PiiS2_S2__param_3];
	ld.param.u64 	%rd4, [_Z21initialize_gpu_kernelIfEvPT_PiiS2_S2__param_4];
	cvta.to.global.u64 	%rd1, %rd5;
	mov.u32 	%r6, %ntid.x;
	mov.u32 	%r7, %ctaid.x;
	mov.u32 	%r8, %tid.x;
	mad.lo.s32 	%r1, %r6, %r7, %r8;
	mov.u32 	%r9, %ntid.y;
	mov.u32 	%r10, %ctaid.y;
	mov.u32 	%r11, %tid.y;
	mad.lo.s32 	%r2, %r9, %r10, %r11;
	mov.u32 	%r12, %ntid.z;
	mov.u32 	%r13, %ctaid.z;
	mov.u32 	%r14, %tid.z;
	mad.lo.s32 	%r3, %r12, %r13, %r14;
	ld.global.u32 	%r15, [%rd1];
	setp.ge.u32 	%p1, %r1, %r15;
	@%p1 bra 	$L__BB0_4;
	ld.global.u32 	%r4, [%rd1+4];
	setp.ge.u32 	%p2, %r2, %r4;
	@%p2 bra 	$L__BB0_4;
	ld.global.u32 	%r16, [%rd1+8];
	setp.ge.u32 	%p3, %r3, %r16;
	@%p3 bra 	$L__BB0_4;
	cvta.to.global.u64 	%rd6, %rd4;
	cvta.to.global.u64 	%rd7, %rd3;
	ld.global.u32 	%r17, [%rd7];
	cvt.rn.f32.s32 	%f1, %r17;
	mov.f32 	%f2, 0f40C90FDB;
	div.rn.f32 	%f3, %f2, %f1;
	ld.global.u32 	%r18, [%rd6];
	add.s32 	%r19, %r18, %r1;
	cvt.rn.f32.u32 	%f4, %r19;
	ld.global.u32 	%r20, [%rd7+4];
	cvt.rn.f32.s32 	%f5, %r20;
	div.rn.f32 	%f6, %f2, %f5;
	ld.global.u32 	%r21, [%rd6+4];
	add.s32 	%r22, %r21, %r2;
	cvt.rn.f32.u32 	%f7, %r22;
	ld.global.u32 	%r23, [%rd7+8];
	cvt.rn.f32.s32 	%f8, %r23;
	div.rn.f32 	%f9, %f2, %f8;
	cvt.rn.f32.u32 	%f10, %r3;
	mad.lo.s32 	%r24, %r4, %r1, %r2;
	mad.lo.s32 	%r25, %r24, %r5, %r3;
	fma.rn.f32 	%f11, %f3, %f4, 0fC0490FDB;
	fma.rn.f32 	%f12, %f6, %f7, 0fC0490FDB;
	mul.f32 	%f13, %f12, %f12;
	fma.rn.f32 	%f14, %f11, %f11, %f13;
	fma.rn.f32 	%f15, %f9, %f10, 0fC0490FDB;
	fma.rn.f32 	%f16, %f15, %f15, %f14;
	mul.f32 	%f17, %f16, 0fC0800000;
	fma.rn.f32 	%f18, %f17, 0f3BBB989D, 0f3F000000;
	cvt.sat.f32.f32 	%f19, %f18;
	mov.f32 	%f20, 0f4B400001;
	mov.f32 	%f21, 0f437C0000;
	fma.rm.f32 	%f22, %f19, %f21, %f20;
	add.f32 	%f23, %f22, 0fCB40007F;
	neg.f32 	%f24, %f23;
	fma.rn.f32 	%f25, %f17, 0f3FB8AA3B, %f24;
	fma.rn.f32 	%f26, %f17, 0f32A57060, %f25;
	mov.b32 	%r26, %f22;
	shl.b32 	%r27, %r26, 23;
	mov.b32 	%f27, %r27;
	ex2.approx.ftz.f32 	%f28, %f26;
	mul.f32 	%f29, %f28, %f27;
	setp.num.f32 	%p4, %f29, %f29;
	selp.f32 	%f30, %f29, 0f00000000, %p4;
	cvta.to.global.u64 	%rd8, %rd2;
	mul.wide.u32 	%rd9, %r25, 4;
	add.s64 	%rd10, %rd8, %rd9;
	st.global.f32 	[%rd10], %f30;
$L__BB0_4:
	ret;

}
	// .globl	_Z21initialize_gpu_kernelIdEvPT_PiiS2_S2_
.visible .entry _Z21initialize_gpu_kernelIdEvPT_PiiS2_S2_(
	.param .u64 .ptr .align 1 _Z21initialize_gpu_kernelIdEvPT_PiiS2_S2__param_0,
	.param .u64 .ptr .align 1 _Z21initialize_gpu_kernelIdEvPT_PiiS2_S2__param_1,
	.param .u32 _Z21initialize_gpu_kernelIdEvPT_PiiS2_S2__param_2,
	.param .u64 .ptr .align 1 _Z21initialize_gpu_kernelIdEvPT_PiiS2_S2__param_3,
	.param .u64 .ptr .align 1 _Z21initialize_gpu_kernelIdEvPT_PiiS2_S2__param_4
)
{
	.reg .pred 	%p<8>;
	.reg .b32 	%r<41>;
	.reg .b32 	%f<3>;
	.reg .b64 	%rd<11>;
	.reg .b64 	%fd<43>;

	ld.param.u64 	%rd2, [_Z21initialize_gpu_kernelIdEvPT_PiiS2_S2__param_0];
	ld.param.u64 	%rd3, [_Z21initialize_gpu_kernelIdEvPT_PiiS2_S2__param_1];
	ld.param.u32 	%r9, [_Z21initialize_gpu_kernelIdEvPT_PiiS2_S2__param_2];
	ld.param.u64 	%rd5, [_Z21initialize_gpu_kernelIdEvPT_PiiS2_S2__param_3];
	ld.param.u64 	%rd4, [_Z21initialize_gpu_kernelIdEvPT_PiiS2_S2__param_4];
	cvta.to.global.u64 	%rd1, %rd5;
	mov.u32 	%r10, %ntid.x;
	mov.u32 	%r11, %ctaid.x;
	mov.u32 	%r12, %tid.x;
	mad.lo.s32 	%r1, %r10, %r11, %r12;
	mov.u32 	%r13, %ntid.y;
	mov.u32 	%r14, %ctaid.y;
	mov.u32 	%r15, %tid.y;
	mad.lo.s32 	%r2, %r13, %r14, %r15;
	mov.u32 	%r16, %ntid.z;
	mov.u32 	%r17, %ctaid.z;
	mov.u32 	%r18, %tid.z;
	mad.lo.s32 	%r3, %r16, %r17, %r18;
	ld.global.u32 	%r19, [%rd1];
	setp.ge.u32 	%p1, %r1, %r19;
	@%p1 bra 	$L__BB1_7;
	ld.global.u32 	%r4, [%rd1+4];
	setp.ge.u32 	%p2, %r2, %r4;
	@%p2 bra 	$L__BB1_7;
	ld.global.u32 	%r20, [%rd1+8];
	setp.ge.u32 	%p3, %r3, %r20;
	@%p3 bra 	$L__BB1_7;
	cvta.to.global.u64 	%rd6, %rd4;
	cvta.to.global.u64 	%rd7, %rd3;
	ld.global.u32 	%r21, [%rd7];
	cvt.rn.f64.s32 	%fd6, %r21;
	mov.f64 	%fd7, 0d401921FB54442D18;
	div.rn.f64 	%fd8, %fd7, %fd6;
	ld.global.u32 	%r22, [%rd6];
	add.s32 	%r23, %r22, %r1;
	cvt.rn.f64.u32 	%fd9, %r23;
	ld.global.u32 	%r24, [%rd7+4];
	cvt.rn.f64.s32 	%fd10, %r24;
	div.rn.f64 	%fd11, %fd7, %fd10;
	ld.global.u32 	%r25, [%rd6+4];
	add.s32 	%r26, %r25, %r2;
	cvt.rn.f64.u32 	%fd12, %r26;
	ld.global.u32 	%r27, [%rd7+8];
	cvt.rn.f64.s32 	%fd13, %r27;
	div.rn.f64 	%fd14, %fd7, %fd13;
	cvt.rn.f64.u32 	%fd15, %r3;
	mad.lo.s32 	%r28, %r4, %r1, %r2;
	mad.lo.s32 	%r5, %r28, %r9, %r3;
	fma.rn.f64 	%fd16, %fd8, %fd9, 0dC00921FB54442D18;
	fma.rn.f64 	%fd17, %fd11, %fd12, 0dC00921FB54442D18;
	mul.f64 	%fd18, %fd17, %fd17;
	fma.rn.f64 	%fd19, %fd16, %fd16, %fd18;
	fma.rn.f64 	%fd20, %fd14, %fd15, 0dC00921FB54442D18;
	fma.rn.f64 	%fd21, %fd20, %fd20, %fd19;
	mul.f64 	%fd1, %fd21, 0dC010000000000000;
	fma.rn.f64 	%fd22, %fd1, 0d3FF71547652B82FE, 0d4338000000000000;
	{
	.reg .b32 %temp; 
	mov.b64 	{%r6, %temp}, %fd22;
	}
	mov.f64 	%fd23, 0dC338000000000000;
	add.rn.f64 	%fd24, %fd22, %fd23;
	fma.rn.f64 	%fd25, %fd24, 0dBFE62E42FEFA39EF, %fd1;
	fma.rn.f64 	%fd26, %fd24, 0dBC7ABC9E3B39803F, %fd25;
	fma.rn.f64 	%fd27, %fd26, 0d3E5ADE1569CE2BDF, 0d3E928AF3FCA213EA;
	fma.rn.f64 	%fd28, %fd27, %fd26, 0d3EC71DEE62401315;
	fma.rn.f64 	%fd29, %fd28, %fd26, 0d3EFA01997C89EB71;
	fma.rn.f64 	%fd30, %fd29, %fd26, 0d3F2A01A014761F65;
	fma.rn.f64 	%fd31, %fd30, %fd26, 0d3F56C16C1852B7AF;
	fma.rn.f64 	%fd32, %fd31, %fd26, 0d3F81111111122322;
	fma.rn.f64 	%fd33, %fd32, %fd26, 0d3FA55555555502A1;
	fma.rn.f64 	%fd34, %fd33, %fd26, 0d3FC5555555555511;
	fma.rn.f64 	%fd35, %fd34, %fd26, 0d3FE000000000000B;
	fma.rn.f64 	%fd36, %fd35, %fd26, 0d3FF0000000000000;
	fma.rn.f64 	%fd37, %fd36, %fd26, 0d3FF0000000000000;
	{
	.reg .b32 %temp; 
	mov.b64 	{%r7, %temp}, %fd37;
	}
	{
	.reg .b32 %temp; 
	mov.b64 	{%temp, %r8}, %fd37;
	}
	shl.b32 	%r29, %r6, 20;
	add.s32 	%r30, %r29, %r8;
	mov.b64 	%fd42, {%r7, %r30};
	{
	.reg .b32 %temp; 
	mov.b64 	{%temp, %r31}, %fd1;
	}
	mov.b32 	%f2, %r31;
	abs.f32 	%f1, %f2;
	setp.lt.f32 	%p4, %f1, 0f4086232B;
	@%p4 bra 	$L__BB1_6;
	setp.lt.f64 	%p5, %fd1, 0d0000000000000000;
	add.f64 	%fd38, %fd1, 0d7FF0000000000000;
	selp.f64 	%fd42, 0d0000000000000000, %fd38, %p5;
	setp.geu.f32 	%p6, %f1, 0f40874800;
	@%p6 bra 	$L__BB1_6;
	shr.u32 	%r32, %r6, 31;
	add.s32 	%r33, %r6, %r32;
	shr.s32 	%r34, %r33, 1;
	shl.b32 	%r35, %r34, 20;
	add.s32 	%r36, %r8, %r35;
	mov.b64 	%fd39, {%r7, %r36};
	sub.s32 	%r37, %r6, %r34;
	shl.b32 	%r38, %r37, 20;
	add.s32 	%r39, %r38, 1072693248;
	mov.b32 	%r40, 0;
	mov.b64 	%fd40, {%r40, %r39};
	mul.f64 	%fd42, %fd40, %fd39;
$L__BB1_6:
	setp.num.f64 	%p7, %fd42, %fd42;
	selp.f64 	%fd41, %fd42, 0d0000000000000000, %p7;
	cvta.to.global.u64 	%rd8, %rd2;
	mul.wide.u32 	%rd9, %r5, 8;
	add.s64 	%rd10, %rd8, %rd9;
	st.global.f64 	[%rd10], %fd41;
$L__BB1_7:
	ret;

}


// ===== COMPILED SASS (sm_100) =====

	.target	sm_100

	.elftype	@"ET_EXEC"


//--------------------- .note.nv.tkinfo           --------------------------
	.section	.note.nv.tkinfo,"",@"SHT_NOTE"
	.sectionflags	@"SHF_NOTE_NV_TKINFO"
	.tkinfo
        /*0018*/ 	.word	0x00000002
        /*0030*/ 	.string	""
        /*0030*/ 	.string	"ptxas"
        /*0030*/ 	.string	"Cuda compilation tools, release 13.0, V13.0.88"
        /*0030*/ 	.string	"Build cuda_13.0.r13.0/compiler.36424714_0"
        /*0030*/ 	.string	"-arch sm_100 -m 64 "



//--------------------- .note.nv.cuinfo           --------------------------
	.section	.note.nv.cuinfo,"",@"SHT_NOTE"
	.sectionflags	@"SHF_NOTE_NV_CUINFO"
        /*0018*/ 	.short	0x0002
        /*001a*/ 	.short	0x0064
        /*001c*/ 	.short	0x0082
	.zero		2


//--------------------- .nv.info                  --------------------------
	.section	.nv.info,"",@"SHT_CUDA_INFO"
	.align	4


	//----- nvinfo : EIATTR_REGCOUNT
	.align		4
        /*0000*/ 	.byte	0x04, 0x2f
        /*0002*/ 	.short	(.L_1 - .L_0)
	.align		4
.L_0:
        /*0004*/ 	.word	index@(_Z21initialize_gpu_kernelIfEvPT_PiiS2_S2_)
        /*0008*/ 	.word	0x00000016


	//----- nvinfo : EIATTR_FRAME_SIZE
	.align		4
.L_1:
        /*000c*/ 	.byte	0x04, 0x11
        /*000e*/ 	.short	(.L_3 - .L_2)
	.align		4
.L_2:
        /*0010*/ 	.word	index@($__internal_1_$__cuda_sm3x_div_rn_noftz_f32_slowpath)
        /*0014*/ 	.word	0x00000000


	//----- nvinfo : EIATTR_FRAME_SIZE
	.align		4
.L_3:
        /*0018*/ 	.byte	0x04, 0x11
        /*001a*/ 	.short	(.L_5 - .L_4)
	.align		4
.L_4:
        /*001c*/ 	.word	index@(_Z21initialize_gpu_kernelIfEvPT_PiiS2_S2_)
        /*0020*/ 	.word	0x00000000


	//----- nvinfo : EIATTR_REGCOUNT
	.align		4
.L_5:
        /*0024*/ 	.byte	0x04, 0x2f
        /*0026*/ 	.short	(.L_7 - .L_6)
	.align		4
.L_6:
        /*0028*/ 	.word	index@(_Z21initialize_gpu_kernelIdEvPT_PiiS2_S2_)
        /*002c*/ 	.word	0x0000001a


	//----- nvinfo : EIATTR_FRAME_SIZE
	.align		4
.L_7:
        /*0030*/ 	.byte	0x04, 0x11
        /*0032*/ 	.short	(.L_9 - .L_8)
	.align		4
.L_8:
        /*0034*/ 	.word	index@($__internal_0_$__cuda_sm20_div_rn_f64_full)
        /*0038*/ 	.word	0x00000000


	//----- nvinfo : EIATTR_FRAME_SIZE
	.align		4
.L_9:
        /*003c*/ 	.byte	0x04, 0x11
        /*003e*/ 	.short	(.L_11 - .L_10)
	.align		4
.L_10:
        /*0040*/ 	.word	index@(_Z21initialize_gpu_kernelIdEvPT_PiiS2_S2_)
        /*0044*/ 	.word	0x00000000


	//----- nvinfo : EIATTR_MIN_STACK_SIZE
	.align		4
.L_11:
        /*0048*/ 	.byte	0x04, 0x12
        /*004a*/ 	.short	(.L_13 - .L_12)
	.align		4
.L_12:
        /*004c*/ 	.word	index@(_Z21initialize_gpu_kernelIdEvPT_PiiS2_S2_)
        /*0050*/ 	.word	0x00000000


	//----- nvinfo : EIATTR_MIN_STACK_SIZE
	.align		4
.L_13:
        /*0054*/ 	.byte	0x04, 0x12
        /*0056*/ 	.short	(.L_15 - .L_14)
	.align		4
.L_14:
        /*0058*/ 	.word	index@(_Z21initialize_gpu_kernelIfEvPT_PiiS2_S2_)
        /*005c*/ 	.word	0x00000000
.L_15:


//--------------------- .nv.compat                --------------------------
	.section	.nv.compat,"",@"SHT_CUDA_COMPAT_INFO"
	.align	4
        /*0000*/ 	.byte	0x02, 0x09, 0x00, 0x00, 0x02, 0x02, 0x01, 0x00, 0x02, 0x05, 0x05, 0x00, 0x03, 0x07, 0x01, 0x01
        /*0010*/ 	.byte	0x02, 0x03, 0x00, 0x00, 0x02, 0x06, 0x01, 0x00, 0x04, 0x0b, 0x08, 0x00, 0x01, 0x00, 0x00, 0x00
        /*0020*/ 	.byte	0x00, 0x00, 0x00, 0x00


//--------------------- .nv.info._Z21initialize_gpu_kernelIdEvPT_PiiS2_S2_ --------------------------
	.section	.nv.info._Z21initialize_gpu_kernelIdEvPT_PiiS2_S2_,"",@"SHT_CUDA_INFO"
	.sectionflags	@""
	.align	4


	//----- nvinfo : EIATTR_CUDA_API_VERSION
	.align		4
        /*0000*/ 	.byte	0x04, 0x37
        /*0002*/ 	.short	(.L_17 - .L_16)
.L_16:
        /*0004*/ 	.word	0x00000082


	//----- nvinfo : EIATTR_KPARAM_INFO
	.align		4
.L_17:
        /*0008*/ 	.byte	0x04, 0x17
        /*000a*/ 	.short	(.L_19 - .L_18)
.L_18:
        /*000c*/ 	.word	0x00000000
        /*0010*/ 	.short	0x0004
        /*0012*/ 	.short	0x0020
        /*0014*/ 	.byte	0x00, 0xf5, 0x21, 0x00


	//----- nvinfo : EIATTR_KPARAM_INFO
	.align		4
.L_19:
        /*0018*/ 	.byte	0x04, 0x17
        /*001a*/ 	.short	(.L_21 - .L_20)
.L_20:
        /*001c*/ 	.word	0x00000000
        /*0020*/ 	.short	0x0003
        /*0022*/ 	.short	0x0018
        /*0024*/ 	.byte	0x00, 0xf5, 0x21, 0x00


	//----- nvinfo : EIATTR_KPARAM_INFO
	.align		4
.L_21:
        /*0028*/ 	.byte	0x04, 0x17
        /*002a*/ 	.short	(.L_23 - .L_22)
.L_22:
        /*002c*/ 	.word	0x00000000
        /*0030*/ 	.short	0x0002
        /*0032*/ 	.short	0x0010
        /*0034*/ 	.byte	0x00, 0xf0, 0x11, 0x00


	//----- nvinfo : EIATTR_KPARAM_INFO
	.align		4
.L_23:
        /*0038*/ 	.byte	0x04, 0x17
        /*003a*/ 	.short	(.L_25 - .L_24)
.L_24:
        /*003c*/ 	.word	0x00000000
        /*0040*/ 	.short	0x0001
        /*0042*/ 	.short	0x0008
        /*0044*/ 	.byte	0x00, 0xf5, 0x21, 0x00


	//----- nvinfo : EIATTR_KPARAM_INFO
	.align		4
.L_25:
        /*0048*/ 	.byte	0x04, 0x17
        /*004a*/ 	.short	(.L_27 - .L_26)
.L_26:
        /*004c*/ 	.word	0x00000000
        /*0050*/ 	.short	0x0000
        /*0052*/ 	.short	0x0000
        /*0054*/ 	.byte	0x00, 0xf5, 0x21, 0x00


	//----- nvinfo : EIATTR_SPARSE_MMA_MASK
	.align		4
.L_27:
        /*0058*/ 	.byte	0x03, 0x50
        /*005a*/ 	.short	0x0000


	//----- nvinfo : EIATTR_MAXREG_COUNT
	.align		4
        /*005c*/ 	.byte	0x03, 0x1b
        /*005e*/ 	.short	0x00ff


	//----- nvinfo : EIATTR_MERCURY_ISA_VERSION
	.align		4
        /*0060*/ 	.byte	0x03, 0x5f
        /*0062*/ 	.short	0x0101


	//----- nvinfo : EIATTR_VRC_CTA_INIT_COUNT
	.align		4
        /*0064*/ 	.byte	0x02, 0x4a
	.zero		1
	.zero		1


	//----- nvinfo : EIATTR_EXIT_INSTR_OFFSETS
	.align		4
        /*0068*/ 	.byte	0x04, 0x1c
        /*006a*/ 	.short	(.L_29 - .L_28)


	//   ....[0]....
.L_28:
        /*006c*/ 	.word	0x00000110


	//   ....[1]....
        /*0070*/ 	.word	0x00000140


	//   ....[2]....
        /*0074*/ 	.word	0x00000170


	//   ....[3]....
        /*0078*/ 	.word	0x00000c20


	//----- nvinfo : EIATTR_CRS_STACK_SIZE
	.align		4
.L_29:
        /*007c*/ 	.byte	0x04, 0x1e
        /*007e*/ 	.short	(.L_31 - .L_30)
.L_30:
        /*0080*/ 	.word	0x00000000


	//----- nvinfo : EIATTR_CBANK_PARAM_SIZE
	.align		4
.L_31:
        /*0084*/ 	.byte	0x03, 0x19
        /*0086*/ 	.short	0x0028


	//----- nvinfo : EIATTR_PARAM_CBANK
	.align		4
        /*0088*/ 	.byte	0x04, 0x0a
        /*008a*/ 	.short	(.L_33 - .L_32)
	.align		4
.L_32:
        /*008c*/ 	.word	index@(.nv.constant0._Z21initialize_gpu_kernelIdEvPT_PiiS2_S2_)
        /*0090*/ 	.short	0x0380
        /*0092*/ 	.short	0x0028


	//----- nvinfo : EIATTR_SW_WAR
	.align		4
.L_33:
        /*0094*/ 	.byte	0x04, 0x36
        /*0096*/ 	.short	(.L_35 - .L_34)
.L_34:
        /*0098*/ 	.word	0x00000008
.L_35:


//--------------------- .nv.info._Z21initialize_gpu_kernelIfEvPT_PiiS2_S2_ --------------------------
	.section	.nv.info._Z21initialize_gpu_kernelIfEvPT_PiiS2_S2_,"",@"SHT_CUDA_INFO"
	.sectionflags	@""
	.align	4


	//----- nvinfo : EIATTR_CUDA_API_VERSION
	.align		4
        /*0000*/ 	.byte	0x04, 0x37
        /*0002*/ 	.short	(.L_37 - .L_36)
.L_36:
        /*0004*/ 	.word	0x00000082


	//----- nvinfo : EIATTR_KPARAM_INFO
	.align		4
.L_37:
        /*0008*/ 	.byte	0x04, 0x17
        /*000a*/ 	.short	(.L_39 - .L_38)
.L_38:
        /*000c*/ 	.word	0x00000000
        /*0010*/ 	.short	0x0004
        /*0012*/ 	.short	0x0020
        /*0014*/ 	.byte	0x00, 0xf5, 0x21, 0x00


	//----- nvinfo : EIATTR_KPARAM_INFO
	.align		4
.L_39:
        /*0018*/ 	.byte	0x04, 0x17
        /*001a*/ 	.short	(.L_41 - .L_40)
.L_40:
        /*001c*/ 	.word	0x00000000
        /*0020*/ 	.short	0x0003
        /*0022*/ 	.short	0x0018
        /*0024*/ 	.byte	0x00, 0xf5, 0x21, 0x00


	//----- nvinfo : EIATTR_KPARAM_INFO
	.align		4
.L_41:
        /*0028*/ 	.byte	0x04, 0x17
        /*002a*/ 	.short	(.L_43 - .L_42)
.L_42:
        /*002c*/ 	.word	0x00000000
        /*0030*/ 	.short	0x0002
        /*0032*/ 	.short	0x0010
        /*0034*/ 	.byte	0x00, 0xf0, 0x11, 0x00


	//----- nvinfo : EIATTR_KPARAM_INFO
	.align		4
.L_43:
        /*0038*/ 	.byte	0x04, 0x17
        /*003a*/ 	.short	(.L_45 - .L_44)
.L_44:
        /*003c*/ 	.word	0x00000000
        /*0040*/ 	.short	0x0001
        /*0042*/ 	.short	0x0008
        /*0044*/ 	.byte	0x00, 0xf5, 0x21, 0x00


	//----- nvinfo : EIATTR_KPARAM_INFO
	.align		4
.L_45:
        /*0048*/ 	.byte	0x04, 0x17
        /*004a*/ 	.short	(.L_47 - .L_46)
.L_46:
        /*004c*/ 	.word	0x00000000
        /*0050*/ 	.short	0x0000
        /*0052*/ 	.short	0x0000
        /*0054*/ 	.byte	0x00, 0xf5, 0x21, 0x00


	//----- nvinfo : EIATTR_SPARSE_MMA_MASK
	.align		4
.L_47:
        /*0058*/ 	.byte	0x03, 0x50
        /*005a*/ 	.short	0x0000


	//----- nvinfo : EIATTR_MAXREG_COUNT
	.align		4
        /*005c*/ 	.byte	0x03, 0x1b
        /*005e*/ 	.short	0x00ff


	//----- nvinfo : EIATTR_MERCURY_ISA_VERSION
	.align		4
        /*0060*/ 	.byte	0x03, 0x5f
        /*0062*/ 	.short	0x0101


	//----- nvinfo : EIATTR_VRC_CTA_INIT_COUNT
	.align		4
        /*0064*/ 	.byte	0x02, 0x4a
	.zero		1
	.zero		1


	//----- nvinfo : EIATTR_EXIT_INSTR_OFFSETS
	.align		4
        /*0068*/ 	.byte	0x04, 0x1c
        /*006a*/ 	.short	(.L_49 - .L_48)


	//   ....[0]....
.L_48:
        /*006c*/ 	.word	0x00000110


	//   ....[1]....
        /*0070*/ 	.word	0x00000140


	//   ....[2]....
        /*0074*/ 	.word	0x00000170


	//   ....[3]....
        /*0078*/ 	.word	0x00000640


	//----- nvinfo : EIATTR_CRS_STACK_SIZE
	.align		4
.L_49:
        /*007c*/ 	.byte	0x04, 0x1e
        /*007e*/ 	.short	(.L_51 - .L_50)
.L_50:
        /*0080*/ 	.word	0x00000000


	//----- nvinfo : EIATTR_CBANK_PARAM_SIZE
	.align		4
.L_51:
        /*0084*/ 	.byte	0x03, 0x19
        /*0086*/ 	.short	0x0028


	//----- nvinfo : EIATTR_PARAM_CBANK
	.align		4
        /*0088*/ 	.byte	0x04, 0x0a
        /*008a*/ 	.short	(.L_53 - .L_52)
	.align		4
.L_52:
        /*008c*/ 	.word	index@(.nv.constant0._Z21initialize_gpu_kernelIfEvPT_PiiS2_S2_)
        /*0090*/ 	.short	0x0380
        /*0092*/ 	.short	0x0028


	//----- nvinfo : EIATTR_SW_WAR
	.align		4
.L_53:
        /*0094*/ 	.byte	0x04, 0x36
        /*0096*/ 	.short	(.L_55 - .L_54)
.L_54:
        /*0098*/ 	.word	0x00000008
.L_55:


//--------------------- .nv.callgraph             --------------------------
	.section	.nv.callgraph,"",@"SHT_CUDA_CALLGRAPH"
	.align	4
	.sectionentsize	8
	.align		4
        /*0000*/ 	.word	0x00000000
	.align		4
        /*0004*/ 	.word	0xffffffff
	.align		4
        /*0008*/ 	.word	0x00000000
	.align		4
        /*000c*/ 	.word	0xfffffffe
	.align		4
        /*0010*/ 	.word	0x00000000
	.align		4
        /*0014*/ 	.word	0xfffffffd
	.align		4
        /*0018*/ 	.word	0x00000000
	.align		4
        /*001c*/ 	.word	0xfffffffc


//--------------------- .text._Z21initialize_gpu_kernelIdEvPT_PiiS2_S2_ --------------------------
	.section	.text._Z21initialize_gpu_kernelIdEvPT_PiiS2_S2_,"ax",@progbits
	.align	128
        .global         _Z21initialize_gpu_kernelIdEvPT_PiiS2_S2_
        .type           _Z21initialize_gpu_kernelIdEvPT_PiiS2_S2_,@function
        .size           _Z21initialize_gpu_kernelIdEvPT_PiiS2_S2_,(.L_x_23 - _Z21initialize_gpu_kernelIdEvPT_PiiS2_S2_)
        .other          _Z21initialize_gpu_kernelIdEvPT_PiiS2_S2_,@"STO_CUDA_ENTRY STV_DEFAULT"
_Z21initialize_gpu_kernelIdEvPT_PiiS2_S2_:
.text._Z21initialize_gpu_kernelIdEvPT_PiiS2_S2_:
[----:B------:R-:W-:Y:S08]  /*0000*/  LDC R1, c[0x0][0x37c] ;  /* 0x0000df00ff017b82 */ /* 0x000ff00000000800 */
[----:B------:R-:W0:Y:S01]  /*0010*/  LDC.64 R2, c[0x0][0x398] ;  /* 0x0000e600ff027b82 */ /* 0x000e220000000a00 */
[----:B------:R-:W0:Y:S02]  /*0020*/  LDCU.64 UR16, c[0x0][0x358] ;  /* 0x00006b00ff1077ac */ /* 0x000e240008000a00 */
[----:B0-----:R-:W2:Y:S01]  /*0030*/  LDG.E R5, desc[UR16][R2.64] ;  /* 0x0000001002057981 */ /* 0x001ea2000c1e1900 */
[----:B------:R-:W0:Y:S01]  /*0040*/  LDCU UR4, c[0x0][0x360] ;  /* 0x00006c00ff0477ac */ /* 0x000e220008000800 */
[----:B------:R-:W0:Y:S01]  /*0050*/  S2R R12, SR_CTAID.X ;  /* 0x00000000000c7919 */ /* 0x000e220000002500 */
[----:B------:R-:W1:Y:S01]  /*0060*/  LDCU UR5, c[0x0][0x364] ;  /* 0x00006c80ff0577ac */ /* 0x000e620008000800 */
[----:B------:R-:W0:Y:S01]  /*0070*/  S2R R7, SR_TID.X ;  /* 0x0000000000077919 */ /* 0x000e220000002100 */
[----:B------:R-:W3:Y:S01]  /*0080*/  LDCU UR6, c[0x0][0x368] ;  /* 0x00006d00ff0677ac */ /* 0x000ee20008000800 */
[----:B------:R-:W1:Y:S01]  /*0090*/  S2R R11, SR_CTAID.Y ;  /* 0x00000000000b7919 */ /* 0x000e620000002600 */
[----:B------:R-:W1:Y:S01]  /*00a0*/  S2R R0, SR_TID.Y ;  /* 0x0000000000007919 */ /* 0x000e620000002200 */
[----:B------:R-:W3:Y:S01]  /*00b0*/  S2R R10, SR_CTAID.Z ;  /* 0x00000000000a7919 */ /* 0x000ee20000002700 */
[----:B------:R-:W3:Y:S01]  /*00c0*/  S2R R9, SR_TID.Z ;  /* 0x0000000000097919 */ /* 0x000ee20000002300 */
[----:B0-----:R-:W-:-:S02]  /*00d0*/  IMAD R12, R12, UR4, R7 ;  /* 0x000000040c0c7c24 */ /* 0x001fc4000f8e0207 */
[----:B-1----:R-:W-:Y:S02]  /*00e0*/  IMAD R11, R11, UR5, R0 ;  /* 0x000000050b0b7c24 */ /* 0x002fe4000f8e0200 */
[----:B---3--:R-:W-:Y:S01]  /*00f0*/  IMAD R10, R10, UR6, R9 ;  /* 0x000000060a0a7c24 */ /* 0x008fe2000f8e0209 */
[----:B--2---:R-:W-:-:S13]  /*0100*/  ISETP.GE.U32.AND P0, PT, R12, R5, PT ;  /* 0x000000050c00720c */ /* 0x004fda0003f06070 */
[----:B------:R-:W-:Y:S05]  /*0110*/  @P0 EXIT ;  /* 0x000000000000094d */ /* 0x000fea0003800000 */
[----:B------:R-:W2:Y:S02]  /*0120*/  LDG.E R0, desc[UR16][R2.64+0x4] ;  /* 0x0000041002007981 */ /* 0x000ea4000c1e1900 */
[----:B--2---:R-:W-:-:S13]  /*0130*/  ISETP.GE.U32.AND P0, PT, R11, R0, PT ;  /* 0x000000000b00720c */ /* 0x004fda0003f06070 */
[----:B------:R-:W-:Y:S05]  /*0140*/  @P0 EXIT ;  /* 0x000000000000094d */ /* 0x000fea0003800000 */
[----:B------:R-:W2:Y:S02]  /*0150*/  LDG.E R3, desc[UR16][R2.64+0x8] ;  /* 0x0000081002037981 */ /* 0x000ea4000c1e1900 */
[----:B--2---:R-:W-:-:S13]  /*0160*/  ISETP.GE.U32.AND P0, PT, R10, R3, PT ;  /* 0x000000030a00720c */ /* 0x004fda0003f06070 */
[----:B------:R-:W-:Y:S05]  /*0170*/  @P0 EXIT ;  /* 0x000000000000094d */ /* 0x000fea0003800000 */
[----:B------:R-:W0:Y:S02]  /*0180*/  LDC.64 R2, c[0x0][0x388] ;  /* 0x0000e200ff027b82 */ /* 0x000e240000000a00 */
[----:B0-----:R-:W2:Y:S01]  /*0190*/  LDG.E R2, desc[UR16][R2.64] ;  /* 0x0000001002027981 */ /* 0x001ea2000c1e1900 */
[----:B------:R-:W-:Y:S01]  /*01a0*/  UMOV UR6, 0x54442d18 ;  /* 0x54442d1800067882 */ /* 0x000fe20000000000 */
[----:B------:R-:W-:Y:S01]  /*01b0*/  UMOV UR7, 0x401921fb ;  /* 0x401921fb00077882 */ /* 0x000fe20000000000 */
[----:B--2---:R-:W0:Y:S02]  /*01c0*/  I2F.F64 R4, R2 ;  /* 0x0000000200047312 */ /* 0x004e240000201c00 */
[----:B0-----:R-:W-:Y:S02]  /*01d0*/  R2UR UR5, R5 ;  /* 0x00000000050572ca */ /* 0x001fe400000e0000 */
[----:B------:R-:W-:Y:S01]  /*01e0*/  R2UR UR4, R4 ;  /* 0x00000000040472ca */ /* 0x000fe200000e0000 */
[----:B------:R-:W-:-:S10]  /*01f0*/  IMAD.MOV.U32 R4, RZ, RZ, 0x1 ;  /* 0x00000001ff047424 */ /* 0x000fd400078e00ff */
[----:B------:R-:W0:Y:S01]  /*0200*/  MUFU.RCP64H R5, UR5 ;  /* 0x0000000500057d08 */ /* 0x000e220008001800 */
[----:B------:R-:W-:Y:S02]  /*0210*/  IMAD.U32 R9, RZ, RZ, UR5 ;  /* 0x00000005ff097e24 */ /* 0x000fe4000f8e00ff */
[----:B------:R-:W-:-:S06]  /*0220*/  IMAD.U32 R8, RZ, RZ, UR4 ;  /* 0x00000004ff087e24 */ /* 0x000fcc000f8e00ff */
[----:B0-----:R-:W-:-:S08]  /*0230*/  DFMA R6, -R8, R4, 1 ;  /* 0x3ff000000806742b */ /* 0x001fd00000000104 */
[----:B------:R-:W-:-:S08]  /*0240*/  DFMA R6, R6, R6, R6 ;  /* 0x000000060606722b */ /* 0x000fd00000000006 */
[----:B------:R-:W-:-:S08]  /*0250*/  DFMA R6, R4, R6, R4 ;  /* 0x000000060406722b */ /* 0x000fd00000000004 */
[----:B------:R-:W-:-:S08]  /*0260*/  DFMA R4, -R8, R6, 1 ;  /* 0x3ff000000804742b */ /* 0x000fd00000000106 */
[----:B------:R-:W-:Y:S01]  /*0270*/  DFMA R4, R6, R4, R6 ;  /* 0x000000040604722b */ /* 0x000fe20000000006 */
[----:B------:R-:W-:Y:S01]  /*0280*/  IMAD.MOV.U32 R6, RZ, RZ, 0x54442d18 ;  /* 0x54442d18ff067424 */ /* 0x000fe200078e00ff */
[----:B------:R-:W-:-:S06]  /*0290*/  MOV R7, 0x401921fb ;  /* 0x401921fb00077802 */ /* 0x000fcc0000000f00 */
[----:B------:R-:W-:-:S08]  /*02a0*/  DMUL R2, R4, UR6 ;  /* 0x0000000604027c28 */ /* 0x000fd00008000000 */
[----:B------:R-:W-:-:S08]  /*02b0*/  DFMA R6, R2, -UR4, R6 ;  /* 0x8000000402067c2b */ /* 0x000fd00008000006 */
[----:B------:R-:W-:-:S10]  /*02c0*/  DFMA R4, R4, R6, R2 ;  /* 0x000000060404722b */ /* 0x000fd40000000002 */
[----:B------:R-:W-:-:S05]  /*02d0*/  FFMA R2, RZ, UR5, R5 ;  /* 0x00000005ff027c23 */ /* 0x000fca0008000005 */
[----:B------:R-:W-:-:S13]  /*02e0*/  FSETP.GT.AND P0, PT, |R2|, 1.469367938527859385e-39, PT ;  /* 0x001000000200780b */ /* 0x000fda0003f04200 */
[----:B------:R-:W-:Y:S05]  /*02f0*/  @P0 BRA `(.L_x_0) ;  /* 0x0000000000100947 */ /* 0x000fea0003800000 */
[----:B------:R-:W-:-:S07]  /*0300*/  MOV R16, 0x320 ;  /* 0x0000032000107802 */ /* 0x000fce0000000f00 */
[----:B------:R-:W-:Y:S05]  /*0310*/  CALL.REL.NOINC `($__internal_0_$__cuda_sm20_div_rn_f64_full) ;  /* 0x0000000800447944 */ /* 0x000fea0003c00000 */
[----:B------:R-:W-:Y:S02]  /*0320*/  IMAD.MOV.U32 R4, RZ, RZ, R6 ;  /* 0x000000ffff047224 */ /* 0x000fe400078e0006 */
[----:B------:R-:W-:-:S07]  /*0330*/  IMAD.MOV.U32 R5, RZ, RZ, R7 ;  /* 0x000000ffff057224 */ /* 0x000fce00078e0007 */
.L_x_0:
[----:B------:R-:W0:Y:S02]  /*0340*/  LDC.64 R16, c[0x0][0x388] ;  /* 0x0000e200ff107b82 */ /* 0x000e240000000a00 */
[----:B0-----:R-:W2:Y:S06]  /*0350*/  LDG.E R16, desc[UR16][R16.64+0x4] ;  /* 0x0000041010107981 */ /* 0x001eac000c1e1900 */
[----:B------:R-:W0:Y:S02]  /*0360*/  LDC.64 R2, c[0x0][0x3a0] ;  /* 0x0000e800ff027b82 */ /* 0x000e240000000a00 */
[----:B0-----:R-:W3:Y:S01]  /*0370*/  LDG.E R7, desc[UR16][R2.64] ;  /* 0x0000001002077981 */ /* 0x001ee2000c1e1900 */
[----:B------:R-:W-:Y:S01]  /*0380*/  UMOV UR8, 0x54442d18 ;  /* 0x54442d1800087882 */ /* 0x000fe20000000000 */
[----:B------:R-:W-:Y:S01]  /*0390*/  UMOV UR9, 0x401921fb ;  /* 0x401921fb00097882 */ /* 0x000fe20000000000 */
[----:B--2---:R-:W0:Y:S02]  /*03a0*/  I2F.F64 R8, R16 ;  /* 0x0000001000087312 */ /* 0x004e240000201c00 */
[----:B0-----:R-:W-:-:S02]  /*03b0*/  R2UR UR5, R9 ;  /* 0x00000000090572ca */ /* 0x001fc400000e0000 */
[----:B------:R-:W-:Y:S01]  /*03c0*/  R2UR UR4, R8 ;  /* 0x00000000080472ca */ /* 0x000fe200000e0000 */
[----:B------:R-:W-:Y:S01]  /*03d0*/  IMAD.MOV.U32 R8, RZ, RZ, 0x1 ;  /* 0x00000001ff087424 */ /* 0x000fe200078e00ff */
[----:B---3--:R-:W-:-:S09]  /*03e0*/  IADD3 R7, PT, PT, R12, R7, RZ ;  /* 0x000000070c077210 */ /* 0x008fd20007ffe0ff */
[----:B------:R-:W0:Y:S01]  /*03f0*/  MUFU.RCP64H R9, UR5 ;  /* 0x0000000500097d08 */ /* 0x000e220008001800 */
[----:B------:R-:W-:Y:S01]  /*0400*/  MOV R19, UR5 ;  /* 0x0000000500137c02 */ /* 0x000fe20008000f00 */
[----:B------:R-:W-:-:S06]  /*0410*/  IMAD.U32 R18, RZ, RZ, UR4 ;  /* 0x00000004ff127e24 */ /* 0x000fcc000f8e00ff */
[----:B0-----:R-:W-:-:S08]  /*0420*/  DFMA R14, -R18, R8, 1 ;  /* 0x3ff00000120e742b */ /* 0x001fd00000000108 */
[----:B------:R-:W-:-:S08]  /*0430*/  DFMA R14, R14, R14, R14 ;  /* 0x0000000e0e0e722b */ /* 0x000fd0000000000e */
[----:B------:R-:W-:-:S08]  /*0440*/  DFMA R14, R8, R14, R8 ;  /* 0x0000000e080e722b */ /* 0x000fd00000000008 */
[----:B------:R-:W-:-:S08]  /*0450*/  DFMA R8, -R18, R14, 1 ;  /* 0x3ff000001208742b */ /* 0x000fd0000000010e */
[----:B------:R-:W-:Y:S01]  /*0460*/  DFMA R8, R14, R8, R14 ;  /* 0x000000080e08722b */ /* 0x000fe2000000000e */
[----:B------:R-:W-:Y:S02]  /*0470*/  IMAD.MOV.U32 R14, RZ, RZ, 0x54442d18 ;  /* 0x54442d18ff0e7424 */ /* 0x000fe400078e00ff */
[----:B------:R-:W-:-:S05]  /*0480*/  IMAD.MOV.U32 R15, RZ, RZ, 0x401921fb ;  /* 0x401921fbff0f7424 */ /* 0x000fca00078e00ff */
[----:B------:R-:W-:-:S08]  /*0490*/  DMUL R2, R8, UR8 ;  /* 0x0000000808027c28 */ /* 0x000fd00008000000 */
[----:B------:R-:W-:-:S08]  /*04a0*/  DFMA R14, R2, -UR4, R14 ;  /* 0x80000004020e7c2b */ /* 0x000fd0000800000e */
[----:B------:R-:W-:Y:S01]  /*04b0*/  DFMA R2, R8, R14, R2 ;  /* 0x0000000e0802722b */ /* 0x000fe20000000002 */
[----:B------:R0:W1:Y:S09]  /*04c0*/  I2F.F64.U32 R8, R7 ;  /* 0x0000000700087312 */ /* 0x0000720000201800 */
[----:B------:R-:W-:-:S05]  /*04d0*/  FFMA R6, RZ, UR5, R3 ;  /* 0x00000005ff067c23 */ /* 0x000fca0008000003 */
[----:B------:R-:W-:-:S13]  /*04e0*/  FSETP.GT.AND P0, PT, |R6|, 1.469367938527859385e-39, PT ;  /* 0x001000000600780b */ /* 0x000fda0003f04200 */
[----:B01----:R-:W-:Y:S05]  /*04f0*/  @P0 BRA `(.L_x_1) ;  /* 0x0000000000100947 */ /* 0x003fea0003800000 */
[----:B------:R-:W-:-:S07]  /*0500*/  MOV R16, 0x520 ;  /* 0x0000052000107802 */ /* 0x000fce0000000f00 */
[----:B------:R-:W-:Y:S05]  /*0510*/  CALL.REL.NOINC `($__internal_0_$__cuda_sm20_div_rn_f64_full) ;  /* 0x0000000400c47944 */ /* 0x000fea0003c00000 */
[----:B------:R-:W-:Y:S02]  /*0520*/  IMAD.MOV.U32 R2, RZ, RZ, R6 ;  /* 0x000000ffff027224 */ /* 0x000fe400078e0006 */
[----:B------:R-:W-:-:S07]  /*0530*/  IMAD.MOV.U32 R3, RZ, RZ, R7 ;  /* 0x000000ffff037224 */ /* 0x000fce00078e0007 */
.L_x_1:
[----:B------:R-:W0:Y:S02]  /*0540*/  LDC.64 R18, c[0x0][0x388] ;  /* 0x0000e200ff127b82 */ /* 0x000e240000000a00 */
[----:B0-----:R0:W2:Y:S06]  /*0550*/  LDG.E R18, desc[UR16][R18.64+0x8] ;  /* 0x0000081012127981 */ /* 0x0010ac000c1e1900 */
[----:B------:R-:W1:Y:S02]  /*0560*/  LDC.64 R14, c[0x0][0x3a0] ;  /* 0x0000e800ff0e7b82 */ /* 0x000e640000000a00 */
[----:B-1----:R-:W3:Y:S01]  /*0570*/  LDG.E R14, desc[UR16][R14.64+0x4] ;  /* 0x000004100e0e7981 */ /* 0x002ee2000c1e1900 */
[----:B------:R-:W-:Y:S01]  /*0580*/  UMOV UR8, 0x54442d18 ;  /* 0x54442d1800087882 */ /* 0x000fe20000000000 */
[----:B------:R-:W-:Y:S01]  /*0590*/  UMOV UR9, 0x401921fb ;  /* 0x401921fb00097882 */ /* 0x000fe20000000000 */
[----:B0-----:R-:W-:Y:S01]  /*05a0*/  IMAD.MOV.U32 R19, RZ, RZ, 0x401921fb ;  /* 0x401921fbff137424 */ /* 0x001fe200078e00ff */
[----:B--2---:R0:W1:Y:S02]  /*05b0*/  I2F.F64 R6, R18 ;  /* 0x0000001200067312 */ /* 0x0040640000201c00 */
[----:B0-----:R-:W-:-:S02]  /*05c0*/  MOV R18, 0x54442d18 ;  /* 0x54442d1800127802 */ /* 0x001fc40000000f00 */
[----:B-1----:R-:W-:Y:S02]  /*05d0*/  R2UR UR5, R7 ;  /* 0x00000000070572ca */ /* 0x002fe400000e0000 */
[----:B------:R-:W-:Y:S01]  /*05e0*/  R2UR UR4, R6 ;  /* 0x00000000060472ca */ /* 0x000fe200000e0000 */
[----:B------:R-:W-:Y:S02]  /*05f0*/  IMAD.MOV.U32 R6, RZ, RZ, 0x1 ;  /* 0x00000001ff067424 */ /* 0x000fe400078e00ff */
[----:B---3--:R-:W-:-:S08]  /*0600*/  IMAD.IADD R14, R11, 0x1, R14 ;  /* 0x000000010b0e7824 */ /* 0x008fd000078e020e */
[----:B------:R-:W0:Y:S01]  /*0610*/  MUFU.RCP64H R7, UR5 ;  /* 0x0000000500077d08 */ /* 0x000e220008001800 */
[----:B------:R-:W-:Y:S01]  /*0620*/  MOV R17, UR5 ;  /* 0x0000000500117c02 */ /* 0x000fe20008000f00 */
[----:B------:R-:W-:-:S06]  /*0630*/  IMAD.U32 R16, RZ, RZ, UR4 ;  /* 0x00000004ff107e24 */ /* 0x000fcc000f8e00ff */
[----:B------:R-:W1:Y:S01]  /*0640*/  I2F.F64.U32 R14, R14 ;  /* 0x0000000e000e7312 */ /* 0x000e620000201800 */
[----:B0-----:R-:W-:-:S08]  /*0650*/  DFMA R16, R6, -R16, 1 ;  /* 0x3ff000000610742b */ /* 0x001fd00000000810 */
[----:B------:R-:W-:-:S08]  /*0660*/  DFMA R16, R16, R16, R16 ;  /* 0x000000101010722b */ /* 0x000fd00000000010 */
[----:B------:R-:W-:Y:S01]  /*0670*/  DFMA R16, R6, R16, R6 ;  /* 0x000000100610722b */ /* 0x000fe20000000006 */
[----:B------:R-:W-:Y:S02]  /*0680*/  IMAD.U32 R6, RZ, RZ, UR4 ;  /* 0x00000004ff067e24 */ /* 0x000fe4000f8e00ff */
[----:B------:R-:W-:-:S06]  /*0690*/  IMAD.U32 R7, RZ, RZ, UR5 ;  /* 0x00000005ff077e24 */ /* 0x000fcc000f8e00ff */
[----:B------:R-:W-:-:S08]  /*06a0*/  DFMA R6, R16, -R6, 1 ;  /* 0x3ff000001006742b */ /* 0x000fd00000000806 */
[----:B------:R-:W-:-:S08]  /*06b0*/  DFMA R6, R16, R6, R16 ;  /* 0x000000061006722b */ /* 0x000fd00000000010 */
[----:B------:R-:W-:-:S08]  /*06c0*/  DMUL R16, R6, UR8 ;  /* 0x0000000806107c28 */ /* 0x000fd00008000000 */
[----:B------:R-:W-:-:S08]  /*06d0*/  DFMA R18, R16, -UR4, R18 ;  /* 0x8000000410127c2b */ /* 0x000fd00008000012 */
[----:B------:R-:W-:-:S10]  /*06e0*/  DFMA R6, R6, R18, R16 ;  /* 0x000000120606722b */ /* 0x000fd40000000010 */
[----:B------:R-:W-:-:S05]  /*06f0*/  FFMA R13, RZ, UR5, R7 ;  /* 0x00000005ff0d7c23 */ /* 0x000fca0008000007 */
[----:B------:R-:W-:-:S13]  /*0700*/  FSETP.GT.AND P0, PT, |R13|, 1.469367938527859385e-39, PT ;  /* 0x001000000d00780b */ /* 0x000fda0003f04200 */
[----:B-1----:R-:W-:Y:S05]  /*0710*/  @P0 BRA `(.L_x_2) ;  /* 0x0000000000080947 */ /* 0x002fea0003800000 */
[----:B------:R-:W-:-:S07]  /*0720*/  MOV R16, 0x740 ;  /* 0x0000074000107802 */ /* 0x000fce0000000f00 */
[----:B------:R-:W-:Y:S05]  /*0730*/  CALL.REL.NOINC `($__internal_0_$__cuda_sm20_div_rn_f64_full) ;  /* 0x00000004003c7944 */ /* 0x000fea0003c00000 */
.L_x_2:
[----:B------:R-:W-:Y:S01]  /*0740*/  UMOV UR4, 0x54442d18 ;  /* 0x54442d1800047882 */ /* 0x000fe20000000000 */
[----:B------:R-:W-:Y:S01]  /*0750*/  UMOV UR5, 0x400921fb ;  /* 0x400921fb00057882 */ /* 0x000fe20000000000 */
[----:B------:R-:W0:Y:S01]  /*0760*/  I2F.F64.U32 R16, R10 ;  /* 0x0000000a00107312 */ /* 0x000e220000201800 */
[----:B------:R-:W-:Y:S01]  /*0770*/  DFMA R14, R14, R2, -UR4 ;  /* 0x800000040e0e7e2b */ /* 0x000fe20008000002 */
[----:B------:R-:W-:Y:S01]  /*0780*/  IMAD R13, R12, R0, R11 ;  /* 0x000000000c0d7224 */ /* 0x000fe200078e020b */
[----:B------:R-:W-:Y:S01]  /*0790*/  DFMA R8, R8, R4, -UR4 ;  /* 0x8000000408087e2b */ /* 0x000fe20008000004 */
[----:B------:R-:W-:Y:S01]  /*07a0*/  BSSY.RECONVERGENT B0, `(.L_x_3) ;  /* 0x0000042000007945 */ /* 0x000fe20003800200 */
[----:B------:R-:W-:Y:S01]  /*07b0*/  IMAD.MOV.U32 R4, RZ, RZ, 0x652b82fe ;  /* 0x652b82feff047424 */ /* 0x000fe200078e00ff */
[----:B------:R-:W-:-:S03]  /*07c0*/  MOV R5, 0x3ff71547 ;  /* 0x3ff7154700057802 */ /* 0x000fc60000000f00 */
[----:B------:R-:W-:Y:S02]  /*07d0*/  DMUL R14, R14, R14 ;  /* 0x0000000e0e0e7228 */ /* 0x000fe40000000000 */
[----:B0-----:R-:W-:Y:S01]  /*07e0*/  DFMA R16, R16, R6, -UR4 ;  /* 0x8000000410107e2b */ /* 0x001fe20008000006 */
[----:B------:R-:W-:-:S05]  /*07f0*/  UMOV UR4, 0xfefa39ef ;  /* 0xfefa39ef00047882 */ /* 0x000fca0000000000 */
[----:B------:R-:W-:Y:S01]  /*0800*/  DFMA R14, R8, R8, R14 ;  /* 0x00000008080e722b */ /* 0x000fe2000000000e */
[----:B------:R-:W-:-:S07]  /*0810*/  UMOV UR5, 0x3fe62e42 ;  /* 0x3fe62e4200057882 */ /* 0x000fce0000000000 */
[----:B------:R-:W-:-:S08]  /*0820*/  DFMA R2, R16, R16, R14 ;  /* 0x000000101002722b */ /* 0x000fd0000000000e */
[----:B------:R-:W-:-:S08]  /*0830*/  DMUL R2, R2, -4 ;  /* 0xc010000002027828 */ /* 0x000fd00000000000 */
[----:B------:R-:W-:Y:S02]  /*0840*/  DFMA R4, R2, R4, 6.75539944105574400000e+15 ;  /* 0x433800000204742b */ /* 0x000fe40000000004 */
[----:B------:R-:W-:-:S06]  /*0850*/  FSETP.GEU.AND P0, PT, |R3|, 4.1917929649353027344, PT ;  /* 0x4086232b0300780b */ /* 0x000fcc0003f0e200 */
[----:B------:R-:W-:-:S08]  /*0860*/  DADD R6, R4, -6.75539944105574400000e+15 ;  /* 0xc338000004067429 */ /* 0x000fd00000000000 */
[----:B------:R-:W-:Y:S01]  /*0870*/  DFMA R8, R6, -UR4, R2 ;  /* 0x8000000406087c2b */ /* 0x000fe20008000002 */
[----:B------:R-:W-:Y:S01]  /*0880*/  UMOV UR4, 0x3b39803f ;  /* 0x3b39803f00047882 */ /* 0x000fe20000000000 */
[----:B------:R-:W-:-:S06]  /*0890*/  UMOV UR5, 0x3c7abc9e ;  /* 0x3c7abc9e00057882 */ /* 0x000fcc0000000000 */
[----:B------:R-:W-:Y:S01]  /*08a0*/  DFMA R6, R6, -UR4, R8 ;  /* 0x8000000406067c2b */ /* 0x000fe20008000008 */
[----:B------:R-:W-:Y:S01]  /*08b0*/  UMOV UR4, 0x69ce2bdf ;  /* 0x69ce2bdf00047882 */ /* 0x000fe20000000000 */
[----:B------:R-:W-:Y:S01]  /*08c0*/  IMAD.MOV.U32 R8, RZ, RZ, -0x35dec16 ;  /* 0xfca213eaff087424 */ /* 0x000fe200078e00ff */
[----:B------:R-:W-:Y:S01]  /*08d0*/  UMOV UR5, 0x3e5ade15 ;  /* 0x3e5ade1500057882 */ /* 0x000fe20000000000 */
[----:B------:R-:W-:-:S06]  /*08e0*/  IMAD.MOV.U32 R9, RZ, RZ, 0x3e928af3 ;  /* 0x3e928af3ff097424 */ /* 0x000fcc00078e00ff */
[----:B------:R-:W-:Y:S01]  /*08f0*/  DFMA R8, R6, UR4, R8 ;  /* 0x0000000406087c2b */ /* 0x000fe20008000008 */
[----:B------:R-:W-:Y:S01]  /*0900*/  UMOV UR4, 0x62401315 ;  /* 0x6240131500047882 */ /* 0x000fe20000000000 */
[----:B------:R-:W-:-:S06]  /*0910*/  UMOV UR5, 0x3ec71dee ;  /* 0x3ec71dee00057882 */ /* 0x000fcc0000000000 */
[----:B------:R-:W-:Y:S01]  /*0920*/  DFMA R8, R6, R8, UR4 ;  /* 0x0000000406087e2b */ /* 0x000fe20008000008 */
        /* <DEDUP_REMOVED lines=20> */
[C---:B------:R-:W-:Y:S01]  /*0a70*/  DFMA R8, R6.reuse, R8, UR4 ;  /* 0x0000000406087e2b */ /* 0x040fe20008000008 */
[----:B------:R-:W0:Y:S07]  /*0a80*/  LDCU UR4, c[0x0][0x390] ;  /* 0x00007200ff0477ac */ /* 0x000e2e0008000800 */
[C---:B------:R-:W-:Y:S02]  /*0a90*/  DFMA R14, R6.reuse, R8, 1 ;  /* 0x3ff00000060e742b */ /* 0x040fe40000000008 */
[----:B------:R-:W1:Y:S06]  /*0aa0*/  LDC.64 R8, c[0x0][0x380] ;  /* 0x0000e000ff087b82 */ /* 0x000e6c0000000a00 */
[----:B------:R-:W-:Y:S01]  /*0ab0*/  DFMA R6, R6, R14, 1 ;  /* 0x3ff000000606742b */ /* 0x000fe2000000000e */
[----:B0-----:R-:W-:-:S09]  /*0ac0*/  IMAD R13, R13, UR4, R10 ;  /* 0x000000040d0d7c24 */ /* 0x001fd2000f8e020a */
[----:B------:R-:W-:Y:S01]  /*0ad0*/  IMAD R11, R4, 0x100000, R7 ;  /* 0x00100000040b7824 */ /* 0x000fe200078e0207 */
[----:B------:R-:W-:Y:S01]  /*0ae0*/  MOV R10, R6 ;  /* 0x00000006000a7202 */ /* 0x000fe20000000f00 */
[----:B------:R-:W-:Y:S06]  /*0af0*/  @!P0 BRA `(.L_x_4) ;  /* 0x0000000000308947 */ /* 0x000fec0003800000 */
[----:B------:R-:W-:Y:S01]  /*0b00*/  FSETP.GEU.AND P1, PT, |R3|, 4.2275390625, PT ;  /* 0x408748000300780b */ /* 0x000fe20003f2e200 */
[C---:B------:R-:W-:Y:S02]  /*0b10*/  DADD R10, R2.reuse, +INF ;  /* 0x7ff00000020a7429 */ /* 0x040fe40000000000 */
[----:B------:R-:W-:-:S08]  /*0b20*/  DSETP.GEU.AND P0, PT, R2, RZ, PT ;  /* 0x000000ff0200722a */ /* 0x000fd00003f0e000 */
[----:B------:R-:W-:Y:S02]  /*0b30*/  FSEL R10, R10, RZ, P0 ;  /* 0x000000ff0a0a7208 */ /* 0x000fe40000000000 */
[----:B------:R-:W-:Y:S02]  /*0b40*/  @!P1 LEA.HI R0, R4, R4, RZ, 0x1 ;  /* 0x0000000404009211 */ /* 0x000fe400078f08ff */
[----:B------:R-:W-:Y:S02]  /*0b50*/  FSEL R11, R11, RZ, P0 ;  /* 0x000000ff0b0b7208 */ /* 0x000fe40000000000 */
[----:B------:R-:W-:-:S05]  /*0b60*/  @!P1 SHF.R.S32.HI R3, RZ, 0x1, R0 ;  /* 0x00000001ff039819 */ /* 0x000fca0000011400 */
[----:B------:R-:W-:Y:S02]  /*0b70*/  @!P1 IMAD.IADD R2, R4, 0x1, -R3 ;  /* 0x0000000104029824 */ /* 0x000fe400078e0a03 */
[----:B------:R-:W-:-:S03]  /*0b80*/  @!P1 IMAD R7, R3, 0x100000, R7 ;  /* 0x0010000003079824 */ /* 0x000fc600078e0207 */
[----:B------:R-:W-:Y:S01]  /*0b90*/  @!P1 LEA R3, R2, 0x3ff00000, 0x14 ;  /* 0x3ff0000002039811 */ /* 0x000fe200078ea0ff */
[----:B------:R-:W-:-:S06]  /*0ba0*/  @!P1 IMAD.MOV.U32 R2, RZ, RZ, RZ ;  /* 0x000000ffff029224 */ /* 0x000fcc00078e00ff */
[----:B------:R-:W-:-:S11]  /*0bb0*/  @!P1 DMUL R10, R6, R2 ;  /* 0x00000002060a9228 */ /* 0x000fd60000000000 */
.L_x_4:
[----:B------:R-:W-:Y:S05]  /*0bc0*/  BSYNC.RECONVERGENT B0 ;  /* 0x0000000000007941 */ /* 0x000fea0003800200 */
.L_x_3:
[----:B------:R-:W-:Y:S01]  /*0bd0*/  DSETP.NAN.AND P0, PT, R10, R10, PT ;  /* 0x0000000a0a00722a */ /* 0x000fe20003f08000 */
[----:B-1----:R-:W-:-:S05]  /*0be0*/  IMAD.WIDE.U32 R8, R13, 0x8, R8 ;  /* 0x000000080d087825 */ /* 0x002fca00078e0008 */
[----:B------:R-:W-:Y:S02]  /*0bf0*/  FSEL R2, R10, RZ, !P0 ;  /* 0x000000ff0a027208 */ /* 0x000fe40004000000 */
[----:B------:R-:W-:-:S05]  /*0c00*/  FSEL R3, R11, RZ, !P0 ;  /* 0x000000ff0b037208 */ /* 0x000fca0004000000 */
[----:B------:R-:W-:Y:S01]  /*0c10*/  STG.E.64 desc[UR16][R8.64], R2 ;  /* 0x0000000208007986 */ /* 0x000fe2000c101b10 */
[----:B------:R-:W-:Y:S05]  /*0c20*/  EXIT ;  /* 0x000000000000794d */ /* 0x000fea0003800000 */
        .weak           $__internal_0_$__cuda_sm20_div_rn_f64_full
        .type           $__internal_0_$__cuda_sm20_div_rn_f64_full,@function
        .size           $__internal_0_$__cuda_sm20_div_rn_f64_full,(.L_x_23 - $__internal_0_$__cuda_sm20_div_rn_f64_full)
$__internal_0_$__cuda_sm20_div_rn_f64_full:
[----:B------:R-:W-:Y:S01]  /*0c30*/  MOV R6, UR5 ;  /* 0x0000000500067c02 */ /* 0x000fe20008000f00 */
[----:B------:R-:W-:Y:S01]  /*0c40*/  UMOV UR10, UR4 ;  /* 0x00000004000a7c82 */ /* 0x000fe20008000000 */
[----:B------:R-:W-:Y:S01]  /*0c50*/  UMOV UR11, UR5 ;  /* 0x00000005000b7c82 */ /* 0x000fe20008000000 */
[----:B------:R-:W-:Y:S01]  /*0c60*/  ULOP3.LUT UR8, UR5, 0x800fffff, URZ, 0xc0, !UPT ;  /* 0x800fffff05087892 */ /* 0x000fe2000f8ec0ff */
[----:B------:R-:W-:Y:S01]  /*0c70*/  FSETP.GEU.AND P0, PT, |R6|, 1.469367938527859385e-39, PT ;  /* 0x001000000600780b */ /* 0x000fe20003f0e200 */
[----:B------:R-:W-:Y:S01]  /*0c80*/  IMAD.U32 R6, RZ, RZ, UR10 ;  /* 0x0000000aff067e24 */ /* 0x000fe2000f8e00ff */
[----:B------:R-:W-:Y:S01]  /*0c90*/  ULOP3.LUT UR12, UR5, 0x7ff00000, URZ, 0xc0, !UPT ;  /* 0x7ff00000050c7892 */ /* 0x000fe2000f8ec0ff */
[----:B------:R-:W-:Y:S01]  /*0ca0*/  IMAD.U32 R7, RZ, RZ, UR11 ;  /* 0x0000000bff077e24 */ /* 0x000fe2000f8e00ff */
[----:B------:R-:W-:Y:S01]  /*0cb0*/  ULOP3.LUT UR9, UR8, 0x3ff00000, URZ, 0xfc, !UPT ;  /* 0x3ff0000008097892 */ /* 0x000fe2000f8efcff */
[----:B------:R-:W-:Y:S01]  /*0cc0*/  IMAD.MOV.U32 R18, RZ, RZ, 0x1 ;  /* 0x00000001ff127424 */ /* 0x000fe200078e00ff */
[----:B------:R-:W-:Y:S01]  /*0cd0*/  UMOV UR14, 0x1ca00000 ;  /* 0x1ca00000000e7882 */ /* 0x000fe20000000000 */
[----:B------:R-:W-:Y:S01]  /*0ce0*/  UMOV UR8, UR4 ;  /* 0x0000000400087c82 */ /* 0x000fe20008000000 */
[----:B------:R-:W-:-:S04]  /*0cf0*/  ULOP3.LUT UR4, UR7, 0x7ff00000, URZ, 0xc0, !UPT ;  /* 0x7ff0000007047892 */ /* 0x000fc8000f8ec0ff */
[----:B------:R-:W-:Y:S01]  /*0d00*/  UISETP.GE.U32.AND UP1, UPT, UR4, UR12, UPT ;  /* 0x0000000c0400728c */ /* 0x000fe2000bf26070 */
[----:B------:R-:W-:Y:S01]  /*0d10*/  VOTEU.ANY UP0, P0 ;  /* 0x0000000000ff7886 */ /* 0x000fe20000000100 */
[----:B------:R-:W-:Y:S02]  /*0d20*/  PLOP3.LUT P0, PT, PT, PT, UP0, 0x80, 0x8 ;  /* 0x000000000008781c */ /* 0x000fe40003f0f008 */
[----:B------:R-:W-:Y:S01]  /*0d30*/  USEL UR5, UR14, 0x63400000, !UP1 ;  /* 0x634000000e057887 */ /* 0x000fe2000c800000 */
[----:B------:R-:W-:-:S03]  /*0d40*/  UMOV UR13, UR4 ;  /* 0x00000004000d7c82 */ /* 0x000fc60008000000 */
[----:B------:R-:W-:-:S07]  /*0d50*/  ULOP3.LUT UR5, UR5, 0x800fffff, UR7, 0xf8, !UPT ;  /* 0x800fffff05057892 */ /* 0x000fce000f8ef807 */
[----:B------:R-:W-:-:S10]  /*0d60*/  @!P0 DMUL R6, R6, 8.98846567431157953865e+307 ;  /* 0x7fe0000006068828 */ /* 0x000fd40000000000 */
[----:B------:R-:W-:Y:S02]  /*0d70*/  @!P0 R2UR UR19, R7 ;  /* 0x00000000071382ca */ /* 0x000fe400000e0000 */
[----:B------:R-:W-:-:S11]  /*0d80*/  @!P0 R2UR UR18, R6 ;  /* 0x00000000061282ca */ /* 0x000fd600000e0000 */
[----:B------:R-:W-:Y:S02]  /*0d90*/  @!UP0 UMOV UR9, UR19 ;  /* 0x0000001300098c82 */ /* 0x000fe40008000000 */
[----:B------:R-:W0:Y:S01]  /*0da0*/  MUFU.RCP64H R19, UR9 ;  /* 0x0000000900137d08 */ /* 0x000e220008001800 */
[----:B------:R-:W-:Y:S01]  /*0db0*/  @!UP0 UMOV UR8, UR18 ;  /* 0x0000001200088c82 */ /* 0x000fe20008000000 */
[----:B------:R-:W-:Y:S01]  /*0dc0*/  MOV R7, UR9 ;  /* 0x0000000900077c02 */ /* 0x000fe20008000f00 */
[----:B------:R-:W-:Y:S02]  /*0dd0*/  IMAD.U32 R6, RZ, RZ, UR8 ;  /* 0x00000008ff067e24 */ /* 0x000fe4000f8e00ff */
[----:B------:R-:W-:Y:S02]  /*0de0*/  IMAD.U32 R20, RZ, RZ, UR8 ;  /* 0x00000008ff147e24 */ /* 0x000fe4000f8e00ff */
[----:B------:R-:W-:Y:S02]  /*0df0*/  IMAD.U32 R21, RZ, RZ, UR9 ;  /* 0x00000009ff157e24 */ /* 0x000fe4000f8e00ff */
[----:B0-----:R-:W-:-:S08]  /*0e00*/  DFMA R6, R18, -R6, 1 ;  /* 0x3ff000001206742b */ /* 0x001fd00000000806 */
[----:B------:R-:W-:-:S08]  /*0e10*/  DFMA R6, R6, R6, R6 ;  /* 0x000000060606722b */ /* 0x000fd00000000006 */
[----:B------:R-:W-:Y:S01]  /*0e20*/  DFMA R18, R18, R6, R18 ;  /* 0x000000061212722b */ /* 0x000fe20000000012 */
[----:B------:R-:W-:Y:S01]  /*0e30*/  MOV R6, UR7 ;  /* 0x0000000700067c02 */ /* 0x000fe20008000f00 */
[----:B------:R-:W-:Y:S02]  /*0e40*/  IMAD.U32 R7, RZ, RZ, UR7 ;  /* 0x00000007ff077e24 */ /* 0x000fe4000f8e00ff */
[----:B------:R-:W-:Y:S01]  /*0e50*/  IMAD.U32 R7, RZ, RZ, UR5 ;  /* 0x00000005ff077e24 */ /* 0x000fe2000f8e00ff */
[----:B------:R-:W-:Y:S01]  /*0e60*/  FSETP.GEU.AND P0, PT, |R6|, 1.469367938527859385e-39, PT ;  /* 0x001000000600780b */ /* 0x000fe20003f0e200 */
[----:B------:R-:W-:Y:S02]  /*0e70*/  IMAD.U32 R6, RZ, RZ, UR6 ;  /* 0x00000006ff067e24 */ /* 0x000fe4000f8e00ff */
[----:B------:R-:W-:-:S08]  /*0e80*/  DFMA R20, R18, -R20, 1 ;  /* 0x3ff000001214742b */ /* 0x000fd00000000814 */
[----:B------:R-:W-:Y:S02]  /*0e90*/  DFMA R18, R18, R20, R18 ;  /* 0x000000141212722b */ /* 0x000fe40000000012 */
[----:B------:R-:W-:Y:S09]  /*0ea0*/  @P0 BRA `(.L_x_5) ;  /* 0x0000000000340947 */ /* 0x000ff20003800000 */
[----:B------:R-:W-:Y:S01]  /*0eb0*/  ULOP3.LUT UR5, UR11, 0x7ff00000, URZ, 0xc0, !UPT ;  /* 0x7ff000000b057892 */ /* 0x000fe2000f8ec0ff */
[----:B------:R-:W-:-:S03]  /*0ec0*/  IMAD.MOV.U32 R20, RZ, RZ, RZ ;  /* 0x000000ffff147224 */ /* 0x000fc600078e00ff */
[----:B------:R-:W-:-:S04]  /*0ed0*/  UISETP.GE.U32.AND UP1, UPT, UR4, UR5, UPT ;  /* 0x000000050400728c */ /* 0x000fc8000bf26070 */
[----:B------:R-:W-:-:S04]  /*0ee0*/  USEL UR5, UR14, 0x63400000, !UP1 ;  /* 0x634000000e057887 */ /* 0x000fc8000c800000 */
[----:B------:R-:W-:-:S04]  /*0ef0*/  ULOP3.LUT UR5, UR5, 0x80000000, UR7, 0xf8, !UPT ;  /* 0x8000000005057892 */ /* 0x000fc8000f8ef807 */
[----:B------:R-:W-:-:S06]  /*0f00*/  ULOP3.LUT UR5, UR5, 0x100000, URZ, 0xfc, !UPT ;  /* 0x0010000005057892 */ /* 0x000fcc000f8efcff */
[----:B------:R-:W-:-:S06]  /*0f10*/  MOV R21, UR5 ;  /* 0x0000000500157c02 */ /* 0x000fcc0008000f00 */
[----:B------:R-:W-:-:S10]  /*0f20*/  DFMA R6, R6, 2, -R20 ;  /* 0x400000000606782b */ /* 0x000fd40000000814 */
[----:B------:R-:W-:Y:S02]  /*0f30*/  R2UR UR20, R6 ;  /* 0x00000000061472ca */ /* 0x000fe400000e0000 */
[----:B------:R-:W-:-:S11]  /*0f40*/  R2UR UR21, R7 ;  /* 0x00000000071572ca */ /* 0x000fd600000e0000 */
[----:B------:R-:W-:Y:S02]  /*0f50*/  IMAD.U32 R6, RZ, RZ, UR20 ;  /* 0x00000014ff067e24 */ /* 0x000fe4000f8e00ff */
[----:B------:R-:W-:Y:S01]  /*0f60*/  IMAD.U32 R7, RZ, RZ, UR21 ;  /* 0x00000015ff077e24 */ /* 0x000fe2000f8e00ff */
[----:B------:R-:W-:-:S12]  /*0f70*/  ULOP3.LUT UR13, UR21, 0x7ff00000, URZ, 0xc0, !UPT ;  /* 0x7ff00000150d7892 */ /* 0x000fd8000f8ec0ff */
.L_x_5:
[----:B------:R-:W-:Y:S01]  /*0f80*/  @!UP0 ULOP3.LUT UR12, UR19, 0x7ff00000, URZ, 0xc0, !UPT ;  /* 0x7ff00000130c8892 */ /* 0x000fe2000f8ec0ff */
[----:B------:R-:W-:Y:S01]  /*0f90*/  DMUL R20, R18, R6 ;  /* 0x0000000612147228 */ /* 0x000fe20000000000 */
[----:B------:R-:W-:Y:S02]  /*0fa0*/  UIADD3 UR5, UPT, UPT, UR13, -0x1, URZ ;  /* 0xffffffff0d057890 */ /* 0x000fe4000fffe0ff */
[----:B------:R-:W-:Y:S02]  /*0fb0*/  UIADD3 UR15, UPT, UPT, UR12, -0x1, URZ ;  /* 0xffffffff0c0f7890 */ /* 0x000fe4000fffe0ff */
[----:B------:R-:W-:-:S03]  /*0fc0*/  UISETP.GT.U32.AND UP0, UPT, UR5, 0x7feffffe, UPT ;  /* 0x7feffffe0500788c */ /* 0x000fc6000bf04070 */
[----:B------:R-:W-:Y:S01]  /*0fd0*/  DFMA R22, R20, -UR8, R6 ;  /* 0x8000000814167c2b */ /* 0x000fe20008000006 */
[----:B------:R-:W-:-:S07]  /*0fe0*/  UISETP.GT.U32.OR UP0, UPT, UR15, 0x7feffffe, UP0 ;  /* 0x7feffffe0f00788c */ /* 0x000fce0008704470 */
[----:B------:R-:W-:Y:S02]  /*0ff0*/  DFMA R18, R18, R22, R20 ;  /* 0x000000161212722b */ /* 0x000fe40000000014 */
[----:B------:R-:W-:Y:S09]  /*1000*/  BRA.U UP0, `(.L_x_6) ;  /* 0x0000000100907547 */ /* 0x000ff2000b800000 */
[----:B------:R-:W-:Y:S01]  /*1010*/  ULOP3.LUT UR5, UR11, 0x7ff00000, URZ, 0xc0, !UPT ;  /* 0x7ff000000b057892 */ /* 0x000fe2000f8ec0ff */
[----:B------:R-:W-:-:S03]  /*1020*/  MOV R13, UR4 ;  /* 0x00000004000d7c02 */ /* 0x000fc60008000f00 */
[----:B------:R-:W-:Y:S02]  /*1030*/  UISETP.GE.U32.AND UP0, UPT, UR4, UR5, UPT ;  /* 0x000000050400728c */ /* 0x000fe4000bf06070 */
[----:B------:R-:W-:Y:S02]  /*1040*/  IMAD.U32 R20, RZ, RZ, UR5 ;  /* 0x00000005ff147e24 */ /* 0x000fe4000f8e00ff */
[----:B------:R-:W-:-:S03]  /*1050*/  USEL UR14, UR14, 0x63400000, !UP0 ;  /* 0x634000000e0e7887 */ /* 0x000fc6000c000000 */
[----:B------:R-:W-:Y:S02]  /*1060*/  VIADDMNMX R13, R13, -R20, 0xb9600000, !PT ;  /* 0xb96000000d0d7446 */ /* 0x000fe40007800914 */
[----:B------:R-:W-:Y:S02]  /*1070*/  MOV R20, RZ ;  /* 0x000000ff00147202 */ /* 0x000fe40000000f00 */
[----:B------:R-:W-:-:S05]  /*1080*/  VIMNMX R13, PT, PT, R13, 0x46a00000, PT ;  /* 0x46a000000d0d7848 */ /* 0x000fca0003fe0100 */
[----:B------:R-:W-:-:S04]  /*1090*/  VIADD R13, R13, -UR14 ;  /* 0x8000000e0d0d7c36 */ /* 0x000fc80008000000 */
[----:B------:R-:W-:-:S06]  /*10a0*/  VIADD R21, R13, 0x7fe00000 ;  /* 0x7fe000000d157836 */ /* 0x000fcc0000000000 */
[----:B------:R-:W-:-:S10]  /*10b0*/  DMUL R22, R18, R20 ;  /* 0x0000001412167228 */ /* 0x000fd40000000000 */
[----:B------:R-:W-:Y:S02]  /*10c0*/  R2UR UR5, R23 ;  /* 0x00000000170572ca */ /* 0x000fe400000e0000 */
[----:B------:R-:W-:-:S11]  /*10d0*/  R2UR UR4, R22 ;  /* 0x00000000160472ca */ /* 0x000fd600000e0000 */
[----:B------:R-:W-:-:S05]  /*10e0*/  IMAD.U32 R17, RZ, RZ, UR5 ;  /* 0x00000005ff117e24 */ /* 0x000fca000f8e00ff */
[----:B------:R-:W-:-:S13]  /*10f0*/  FSETP.GTU.AND P0, PT, |R17|, 1.469367938527859385e-39, PT ;  /* 0x001000001100780b */ /* 0x000fda0003f0c200 */
[----:B------:R-:W-:Y:S05]  /*1100*/  @P0 BRA `(.L_x_7) ;  /* 0x0000000000b40947 */ /* 0x000fea0003800000 */
[----:B------:R-:W-:Y:S01]  /*1110*/  DFMA R6, R18, -UR8, R6 ;  /* 0x8000000812067c2b */ /* 0x000fe20008000006 */
[----:B------:R-:W-:-:S09]  /*1120*/  IMAD.MOV.U32 R20, RZ, RZ, RZ ;  /* 0x000000ffff147224 */ /* 0x000fd200078e00ff */
[----:B------:R-:W-:Y:S02]  /*1130*/  R2UR UR9, R7 ;  /* 0x00000000070972ca */ /* 0x000fe400000e0000 */
[----:B------:R-:W-:-:S11]  /*1140*/  R2UR UR8, R6 ;  /* 0x00000000060872ca */ /* 0x000fd600000e0000 */
[----:B------:R-:W-:Y:S01]  /*1150*/  FSETP.NEU.AND P0, PT, RZ, UR9, PT ;  /* 0x00000009ff007c0b */ /* 0x000fe2000bf0d000 */
[----:B------:R-:W-:-:S06]  /*1160*/  ULOP3.LUT UR10, UR9, 0x80000000, UR11, 0x48, !UPT ;  /* 0x80000000090a7892 */ /* 0x000fcc000f8e480b */
[----:B------:R-:W-:-:S06]  /*1170*/  LOP3.LUT R21, R21, UR10, RZ, 0xfc, !PT ;  /* 0x0000000a15157c12 */ /* 0x000fcc000f8efcff */
[----:B------:R-:W-:Y:S05]  /*1180*/  @!P0 BRA `(.L_x_7) ;  /* 0x0000000000948947 */ /* 0x000fea0003800000 */
[----:B------:R-:W-:Y:S01]  /*1190*/  IMAD.MOV R7, RZ, RZ, -R13 ;  /* 0x000000ffff077224 */ /* 0x000fe200078e0a0d */
[----:B------:R-:W-:Y:S02]  /*11a0*/  MOV R6, RZ ;  /* 0x000000ff00067202 */ /* 0x000fe40000000f00 */
[----:B------:R-:W-:-:S04]  /*11b0*/  IADD3 R13, PT, PT, -R13, -0x43300000, RZ ;  /* 0xbcd000000d0d7810 */ /* 0x000fc80007ffe1ff */
[----:B------:R-:W-:Y:S02]  /*11c0*/  DFMA R6, -R6, UR4, R18 ;  /* 0x0000000406067c2b */ /* 0x000fe40008000112 */
[----:B------:R-:W-:-:S08]  /*11d0*/  DMUL.RP R18, R18, R20 ;  /* 0x0000001412127228 */ /* 0x000fd00000008000 */
[----:B------:R-:W-:Y:S02]  /*11e0*/  FSETP.NEU.AND P0, PT, |R7|, R13, PT ;  /* 0x0000000d0700720b */ /* 0x000fe40003f0d200 */
[----:B------:R-:W-:Y:S02]  /*11f0*/  LOP3.LUT R6, R19, UR10, RZ, 0x3c, !PT ;  /* 0x0000000a13067c12 */ /* 0x000fe4000f8e3cff */
[----:B------:R-:W-:Y:S02]  /*1200*/  FSEL R18, R18, UR4, !P0 ;  /* 0x0000000412127c08 */ /* 0x000fe4000c000000 */
[----:B------:R-:W-:Y:S02]  /*1210*/  FSEL R6, R6, UR5, !P0 ;  /* 0x0000000506067c08 */ /* 0x000fe4000c000000 */
[----:B------:R-:W-:Y:S02]  /*1220*/  R2UR UR4, R18 ;  /* 0x00000000120472ca */ /* 0x000fe400000e0000 */
[----:B------:R-:W-:Y:S01]  /*1230*/  R2UR UR5, R6 ;  /* 0x00000000060572ca */ /* 0x000fe200000e0000 */
[----:B------:R-:W-:-:S14]  /*1240*/  BRA `(.L_x_7) ;  /* 0x0000000000647947 */ /* 0x000fdc0003800000 */
.L_x_6:
[----:B------:R-:W-:Y:S02]  /*1250*/  IMAD.U32 R6, RZ, RZ, UR6 ;  /* 0x00000006ff067e24 */ /* 0x000fe4000f8e00ff */
[----:B------:R-:W-:-:S06]  /*1260*/  IMAD.U32 R7, RZ, RZ, UR7 ;  /* 0x00000007ff077e24 */ /* 0x000fcc000f8e00ff */
[----:B------:R-:W-:-:S14]  /*1270*/  DSETP.NAN.AND P0, PT, R6, UR6, PT ;  /* 0x0000000606007e2a */ /* 0x000fdc000bf08000 */
[----:B------:R-:W-:Y:S05]  /*1280*/  @P0 BRA `(.L_x_8) ;  /* 0x00000000004c0947 */ /* 0x000fea0003800000 */
[----:B------:R-:W-:Y:S01]  /*1290*/  IMAD.U32 R6, RZ, RZ, UR10 ;  /* 0x0000000aff067e24 */ /* 0x000fe2000f8e00ff */
[----:B------:R-:W-:-:S06]  /*12a0*/  MOV R7, UR11 ;  /* 0x0000000b00077c02 */ /* 0x000fcc0008000f00 */
[----:B------:R-:W-:-:S14]  /*12b0*/  DSETP.NAN.AND P0, PT, R6, UR10, PT ;  /* 0x0000000a06007e2a */ /* 0x000fdc000bf08000 */
[----:B------:R-:W-:Y:S05]  /*12c0*/  @P0 BRA `(.L_x_9) ;  /* 0x0000000000300947 */ /* 0x000fea0003800000 */
[----:B------:R-:W-:Y:S01]  /*12d0*/  UISETP.NE.AND UP0, UPT, UR13, UR12, UPT ;  /* 0x0000000c0d00728c */ /* 0x000fe2000bf05270 */
[----:B------:R-:W-:Y:S01]  /*12e0*/  UMOV UR4, 0x0 ;  /* 0x0000000000047882 */ /* 0x000fe20000000000 */
[----:B------:R-:W-:-:S07]  /*12f0*/  UMOV UR5, 0xfff80000 ;  /* 0xfff8000000057882 */ /* 0x000fce0000000000 */
[----:B------:R-:W-:Y:S05]  /*1300*/  BRA.U !UP0, `(.L_x_7) ;  /* 0x0000000108347547 */ /* 0x000fea000b800000 */
[----:B------:R-:W-:Y:S02]  /*1310*/  UISETP.NE.AND UP0, UPT, UR13, 0x7ff00000, UPT ;  /* 0x7ff000000d00788c */ /* 0x000fe4000bf05270 */
[----:B------:R-:W-:Y:S02]  /*1320*/  ULOP3.LUT UR5, UR7, 0x80000000, UR11, 0x48, !UPT ;  /* 0x8000000007057892 */ /* 0x000fe4000f8e480b */
[----:B------:R-:W-:-:S11]  /*1330*/  UISETP.EQ.OR UP0, UPT, UR12, URZ, !UP0 ;  /* 0x000000ff0c00728c */ /* 0x000fd6000c702670 */
[----:B------:R-:W-:Y:S01]  /*1340*/  @UP0 ULOP3.LUT UR8, UR5, 0x7ff00000, URZ, 0xfc, !UPT ;  /* 0x7ff0000005080892 */ /* 0x000fe2000f8efcff */
[----:B------:R-:W-:Y:S01]  /*1350*/  @!UP0 UMOV UR4, URZ ;  /* 0x000000ff00048c82 */ /* 0x000fe20008000000 */
[----:B------:R-:W-:-:S05]  /*1360*/  @UP0 UMOV UR4, URZ ;  /* 0x000000ff00040c82 */ /* 0x000fca0008000000 */
[----:B------:R-:W-:Y:S01]  /*1370*/  @UP0 UMOV UR5, UR8 ;  /* 0x0000000800050c82 */ /* 0x000fe20008000000 */
[----:B------:R-:W-:Y:S05]  /*1380*/  BRA `(.L_x_7) ;  /* 0x0000000000147947 */ /* 0x000fea0003800000 */
.L_x_9:
[----:B------:R-:W-:Y:S01]  /*1390*/  ULOP3.LUT UR5, UR11, 0x80000, URZ, 0xfc, !UPT ;  /* 0x000800000b057892 */ /* 0x000fe2000f8efcff */
[----:B------:R-:W-:Y:S01]  /*13a0*/  UMOV UR4, UR10 ;  /* 0x0000000a00047c82 */ /* 0x000fe20008000000 */
[----:B------:R-:W-:Y:S10]  /*13b0*/  BRA `(.L_x_7) ;  /* 0x0000000000087947 */ /* 0x000ff40003800000 */
.L_x_8:
[----:B------:R-:W-:Y:S01]  /*13c0*/  ULOP3.LUT UR5, UR7, 0x80000, URZ, 0xfc, !UPT ;  /* 0x0008000007057892 */ /* 0x000fe2000f8efcff */
[----:B------:R-:W-:-:S11]  /*13d0*/  UMOV UR4, UR6 ;  /* 0x0000000600047c82 */ /* 0x000fd60008000000 */
.L_x_7:
[----:B------:R-:W-:Y:S01]  /*13e0*/  IMAD.MOV.U32 R17, RZ, RZ, 0x0 ;  /* 0x00000000ff117424 */ /* 0x000fe200078e00ff */
[----:B------:R-:W-:Y:S01]  /*13f0*/  MOV R19, UR5 ;  /* 0x0000000500137c02 */ /* 0x000fe20008000f00 */
[----:B------:R-:W-:Y:S02]  /*1400*/  IMAD.U32 R6, RZ, RZ, UR4 ;  /* 0x00000004ff067e24 */ /* 0x000fe4000f8e00ff */
[----:B------:R-:W-:Y:S02]  /*1410*/  IMAD.U32 R7, RZ, RZ, UR5 ;  /* 0x00000005ff077e24 */ /* 0x000fe4000f8e00ff */
[----:B------:R-:W-:Y:S02]  /*1420*/  IMAD.U32 R18, RZ, RZ, UR4 ;  /* 0x00000004ff127e24 */ /* 0x000fe4000f8e00ff */
[----:B------:R-:W-:Y:S01]  /*1430*/  IMAD.MOV.U32 R7, RZ, RZ, R19 ;  /* 0x000000ffff077224 */ /* 0x000fe200078e0013 */
[----:B------:R-:W-:Y:S06]  /*1440*/  RET.REL.NODEC R16 `(_Z21initialize_gpu_kernelIdEvPT_PiiS2_S2_) ;  /* 0xffffffe810ec7950 */ /* 0x000fec0003c3ffff */
.L_x_10:
[----:B------:R-:W-:-:S00]  /*1450*/  BRA `(.L_x_10) ;  /* 0xfffffffc00fc7947 */ /* 0x000fc0000383ffff */
[----:B------:R-:W-:-:S00]  /*1460*/  NOP ;  /* 0x0000000000007918 */ /* 0x000fc00000000000 */
        /* <DEDUP_REMOVED lines=9> */
.L_x_23:


//--------------------- .text._Z21initialize_gpu_kernelIfEvPT_PiiS2_S2_ --------------------------
	.section	.text._Z21initialize_gpu_kernelIfEvPT_PiiS2_S2_,"ax",@progbits
	.align	128
        .global         _Z21initialize_gpu_kernelIfEvPT_PiiS2_S2_
        .type           _Z21initialize_gpu_kernelIfEvPT_PiiS2_S2_,@function
        .size           _Z21initialize_gpu_kernelIfEvPT_PiiS2_S2_,(.L_x_24 - _Z21initialize_gpu_kernelIfEvPT_PiiS2_S2_)
        .other          _Z21initialize_gpu_kernelIfEvPT_PiiS2_S2_,@"STO_CUDA_ENTRY STV_DEFAULT"
_Z21initialize_gpu_kernelIfEvPT_PiiS2_S2_:
.text._Z21initialize_gpu_kernelIfEvPT_PiiS2_S2_:
        /* <DEDUP_REMOVED lines=26> */
[----:B------:R-:W-:Y:S01]  /*01a0*/  IMAD.MOV.U32 R7, RZ, RZ, 0x40c90fdb ;  /* 0x40c90fdbff077424 */ /* 0x000fe200078e00ff */
[----:B--2---:R-:W-:-:S04]  /*01b0*/  I2FP.F32.S32 R3, R10 ;  /* 0x0000000a00037245 */ /* 0x004fc80000201400 */
[----:B------:R-:W0:Y:S08]  /*01c0*/  MUFU.RCP R0, R3 ;  /* 0x0000000300007308 */ /* 0x000e300000001000 */
[----:B------:R-:W1:Y:S01]  /*01d0*/  FCHK P0, R7, R3 ;  /* 0x0000000307007302 */ /* 0x000e620000000000 */
[----:B0-----:R-:W-:-:S04]  /*01e0*/  FFMA R9, -R3, R0, 1 ;  /* 0x3f80000003097423 */ /* 0x001fc80000000100 */
[----:B------:R-:W-:-:S04]  /*01f0*/  FFMA R0, R0, R9, R0 ;  /* 0x0000000900007223 */ /* 0x000fc80000000000 */
[----:B------:R-:W-:-:S04]  /*0200*/  FFMA R8, R0, 6.2831854820251464844, RZ ;  /* 0x40c90fdb00087823 */ /* 0x000fc800000000ff */
[----:B------:R-:W-:-:S04]  /*0210*/  FFMA R9, -R3, R8, 6.2831854820251464844 ;  /* 0x40c90fdb03097423 */ /* 0x000fc80000000108 */
[----:B------:R-:W-:Y:S01]  /*0220*/  FFMA R8, R0, R9, R8 ;  /* 0x0000000900087223 */ /* 0x000fe20000000008 */
[----:B-1----:R-:W-:Y:S06]  /*0230*/  @!P0 BRA `(.L_x_11) ;  /* 0x00000000000c8947 */ /* 0x002fec0003800000 */
[----:B------:R-:W-:-:S07]  /*0240*/  MOV R12, 0x260 ;  /* 0x00000260000c7802 */ /* 0x000fce0000000f00 */
[----:B------:R-:W-:Y:S05]  /*0250*/  CALL.REL.NOINC `($__internal_1_$__cuda_sm3x_div_rn_noftz_f32_slowpath) ;  /* 0x0000000000fc7944 */ /* 0x000fea0003c00000 */
[----:B------:R-:W-:-:S07]  /*0260*/  IMAD.MOV.U32 R8, RZ, RZ, R0 ;  /* 0x000000ffff087224 */ /* 0x000fce00078e0000 */
.L_x_11:
[----:B------:R-:W0:Y:S08]  /*0270*/  LDC.64 R10, c[0x0][0x388] ;  /* 0x0000e200ff0a7b82 */ /* 0x000e300000000a00 */
[----:B------:R-:W1:Y:S01]  /*0280*/  LDC.64 R12, c[0x0][0x3a0] ;  /* 0x0000e800ff0c7b82 */ /* 0x000e620000000a00 */
[----:B0-----:R-:W2:Y:S04]  /*0290*/  LDG.E R10, desc[UR4][R10.64+0x4] ;  /* 0x000004040a0a7981 */ /* 0x001ea8000c1e1900 */
[----:B-1----:R-:W3:Y:S01]  /*02a0*/  LDG.E R13, desc[UR4][R12.64] ;  /* 0x000000040c0d7981 */ /* 0x002ee2000c1e1900 */
[----:B--2---:R-:W-:-:S04]  /*02b0*/  I2FP.F32.S32 R3, R10 ;  /* 0x0000000a00037245 */ /* 0x004fc80000201400 */
[----:B------:R-:W0:Y:S08]  /*02c0*/  MUFU.RCP R0, R3 ;  /* 0x0000000300007308 */ /* 0x000e300000001000 */
[----:B------:R-:W1:Y:S01]  /*02d0*/  FCHK P0, R7, R3 ;  /* 0x0000000307007302 */ /* 0x000e620000000000 */
[----:B0-----:R-:W-:-:S04]  /*02e0*/  FFMA R9, -R3, R0, 1 ;  /* 0x3f80000003097423 */ /* 0x001fc80000000100 */
[----:B------:R-:W-:Y:S01]  /*02f0*/  FFMA R0, R0, R9, R0 ;  /* 0x0000000900007223 */ /* 0x000fe20000000000 */
[----:B---3--:R-:W-:-:S03]  /*0300*/  IMAD.IADD R9, R2, 0x1, R13 ;  /* 0x0000000102097824 */ /* 0x008fc600078e020d */
[----:B------:R-:W-:Y:S02]  /*0310*/  FFMA R15, R0, 6.2831854820251464844, RZ ;  /* 0x40c90fdb000f7823 */ /* 0x000fe400000000ff */
[----:B------:R-:W-:Y:S02]  /*0320*/  I2FP.F32.U32 R9, R9 ;  /* 0x0000000900097245 */ /* 0x000fe40000201000 */
[----:B------:R-:W-:-:S04]  /*0330*/  FFMA R14, -R3, R15, 6.2831854820251464844 ;  /* 0x40c90fdb030e7423 */ /* 0x000fc8000000010f */
[----:B------:R-:W-:Y:S01]  /*0340*/  FFMA R10, R0, R14, R15 ;  /* 0x0000000e000a7223 */ /* 0x000fe2000000000f */
[----:B-1----:R-:W-:Y:S06]  /*0350*/  @!P0 BRA `(.L_x_12) ;  /* 0x00000000000c8947 */ /* 0x002fec0003800000 */
[----:B------:R-:W-:-:S07]  /*0360*/  MOV R12, 0x380 ;  /* 0x00000380000c7802 */ /* 0x000fce0000000f00 */
[----:B------:R-:W-:Y:S05]  /*0370*/  CALL.REL.NOINC `($__internal_1_$__cuda_sm3x_div_rn_noftz_f32_slowpath) ;  /* 0x0000000000b47944 */ /* 0x000fea0003c00000 */
[----:B------:R-:W-:-:S07]  /*0380*/  MOV R10, R0 ;  /* 0x00000000000a7202 */ /* 0x000fce0000000f00 */
.L_x_12:
        /* <DEDUP_REMOVED lines=17> */
.L_x_13:
[----:B------:R-:W-:Y:S01]  /*04a0*/  FFMA R10, R11, R10, -3.1415927410125732422 ;  /* 0xc0490fdb0b0a7423 */ /* 0x000fe2000000000a */
[----:B------:R-:W-:Y:S01]  /*04b0*/  I2FP.F32.U32 R3, R4 ;  /* 0x0000000400037245 */ /* 0x000fe20000201000 */
[----:B------:R-:W-:Y:S01]  /*04c0*/  FFMA R8, R9, R8, -3.1415927410125732422 ;  /* 0xc0490fdb09087423 */ /* 0x000fe20000000008 */
[----:B------:R-:W0:Y:S01]  /*04d0*/  LDCU UR6, c[0x0][0x390] ;  /* 0x00007200ff0677ac */ /* 0x000e220008000800 */
[----:B------:R-:W-:Y:S01]  /*04e0*/  FMUL R7, R10, R10 ;  /* 0x0000000a0a077220 */ /* 0x000fe20000400000 */
[----:B------:R-:W-:Y:S02]  /*04f0*/  IMAD R5, R2, R6, R5 ;  /* 0x0000000602057224 */ /* 0x000fe400078e0205 */
[----:B------:R-:W-:Y:S01]  /*0500*/  FFMA R0, R3, R0, -3.1415927410125732422 ;  /* 0xc0490fdb03007423 */ /* 0x000fe20000000000 */
[----:B------:R-:W-:Y:S02]  /*0510*/  HFMA2 R3, -RZ, RZ, 3.7421875, 0 ;  /* 0x437c0000ff037431 */ /* 0x000fe400000001ff */
[----:B------:R-:W-:-:S04]  /*0520*/  FFMA R7, R8, R8, R7 ;  /* 0x0000000808077223 */ /* 0x000fc80000000007 */
[----:B------:R-:W-:Y:S01]  /*0530*/  FFMA R7, R0, R0, R7 ;  /* 0x0000000000077223 */ /* 0x000fe20000000007 */
[----:B------:R-:W-:-:S03]  /*0540*/  IMAD.MOV.U32 R0, RZ, RZ, 0x3bbb989d ;  /* 0x3bbb989dff007424 */ /* 0x000fc600078e00ff */
[----:B------:R-:W-:-:S04]  /*0550*/  FMUL R7, R7, -4 ;  /* 0xc080000007077820 */ /* 0x000fc80000400000 */
[----:B------:R-:W-:-:S04]  /*0560*/  FFMA.SAT R0, R7, R0, 0.5 ;  /* 0x3f00000007007423 */ /* 0x000fc80000002000 */
[----:B------:R-:W-:Y:S01]  /*0570*/  FFMA.RM R0, R0, R3, 12582913 ;  /* 0x4b40000100007423 */ /* 0x000fe20000004003 */
[----:B0-----:R-:W-:-:S03]  /*0580*/  IMAD R3, R5, UR6, R4 ;  /* 0x0000000605037c24 */ /* 0x001fc6000f8e0204 */
[C---:B------:R-:W-:Y:S01]  /*0590*/  FADD R8, R0.reuse, -12583039 ;  /* 0xcb40007f00087421 */ /* 0x040fe20000000000 */
[----:B------:R-:W-:-:S03]  /*05a0*/  IMAD.SHL.U32 R0, R0, 0x800000, RZ ;  /* 0x0080000000007824 */ /* 0x000fc600078e00ff */
[----:B------:R-:W-:-:S04]  /*05b0*/  FFMA R8, R7, 1.4426950216293334961, -R8 ;  /* 0x3fb8aa3b07087823 */ /* 0x000fc80000000808 */
[----:B------:R-:W-:Y:S02]  /*05c0*/  FFMA R7, R7, 1.925963033500011079e-08, R8 ;  /* 0x32a5706007077823 */ /* 0x000fe40000000008 */
[----:B------:R-:W0:Y:S04]  /*05d0*/  LDC.64 R8, c[0x0][0x380] ;  /* 0x0000e000ff087b82 */ /* 0x000e280000000a00 */
[----:B------:R-:W1:Y:S02]  /*05e0*/  MUFU.EX2 R7, R7 ;  /* 0x0000000700077308 */ /* 0x000e640000000800 */
[----:B-1----:R-:W-:Y:S01]  /*05f0*/  FMUL R0, R0, R7 ;  /* 0x0000000700007220 */ /* 0x002fe20000400000 */
[----:B0-----:R-:W-:-:S04]  /*0600*/  IMAD.WIDE.U32 R2, R3, 0x4, R8 ;  /* 0x0000000403027825 */ /* 0x001fc800078e0008 */
[----:B------:R-:W-:-:S04]  /*0610*/  FSETP.NAN.AND P0, PT, R0, R0, PT ;  /* 0x000000000000720b */ /* 0x000fc80003f08000 */
[----:B------:R-:W-:-:S05]  /*0620*/  FSEL R5, R0, RZ, !P0 ;  /* 0x000000ff00057208 */ /* 0x000fca0004000000 */
[----:B------:R-:W-:Y:S01]  /*0630*/  STG.E desc[UR4][R2.64], R5 ;  /* 0x0000000502007986 */ /* 0x000fe2000c101904 */
[----:B------:R-:W-:Y:S05]  /*0640*/  EXIT ;  /* 0x000000000000794d */ /* 0x000fea0003800000 */
        .weak           $__internal_1_$__cuda_sm3x_div_rn_noftz_f32_slowpath
        .type           $__internal_1_$__cuda_sm3x_div_rn_noftz_f32_slowpath,@function
        .size           $__internal_1_$__cuda_sm3x_div_rn_noftz_f32_slowpath,(.L_x_24 - $__internal_1_$__cuda_sm3x_div_rn_noftz_f32_slowpath)
$__internal_1_$__cuda_sm3x_div_rn_noftz_f32_slowpath:
[----:B------:R-:W-:Y:S01]  /*0650*/  SHF.R.U32.HI R14, RZ, 0x17, R3 ;  /* 0x00000017ff0e7819 */ /* 0x000fe20000011603 */
[----:B------:R-:W-:Y:S01]  /*0660*/  IMAD.MOV.U32 R16, RZ, RZ, 0x40c90fdb ;  /* 0x40c90fdbff107424 */ /* 0x000fe200078e00ff */
[----:B------:R-:W-:Y:S02]  /*0670*/  SHF.R.U32.HI R0, RZ, 0x17, R7 ;  /* 0x00000017ff007819 */ /* 0x000fe40000011607 */
[----:B------:R-:W-:Y:S02]  /*0680*/  LOP3.LUT R14, R14, 0xff, RZ, 0xc0, !PT ;  /* 0x000000ff0e0e7812 */ /* 0x000fe400078ec0ff */
[----:B------:R-:W-:-:S03]  /*0690*/  LOP3.LUT R15, R0, 0xff, RZ, 0xc0, !PT ;  /* 0x000000ff000f7812 */ /* 0x000fc600078ec0ff */
[----:B------:R-:W-:Y:S01]  /*06a0*/  VIADD R18, R14, 0xffffffff ;  /* 0xffffffff0e127836 */ /* 0x000fe20000000000 */
[----:B------:R-:W-:-:S04]  /*06b0*/  IADD3 R17, PT, PT, R15, -0x1, RZ ;  /* 0xffffffff0f117810 */ /* 0x000fc80007ffe0ff */
[----:B------:R-:W-:-:S04]  /*06c0*/  ISETP.GT.U32.AND P0, PT, R18, 0xfd, PT ;  /* 0x000000fd1200780c */ /* 0x000fc80003f04070 */
[----:B------:R-:W-:-:S13]  /*06d0*/  ISETP.GT.U32.OR P0, PT, R17, 0xfd, P0 ;  /* 0x000000fd1100780c */ /* 0x000fda0000704470 */
[----:B------:R-:W-:Y:S01]  /*06e0*/  @!P0 IMAD.MOV.U32 R13, RZ, RZ, RZ ;  /* 0x000000ffff0d8224 */ /* 0x000fe200078e00ff */
[----:B------:R-:W-:Y:S06]  /*06f0*/  @!P0 BRA `(.L_x_14) ;  /* 0x0000000000608947 */ /* 0x000fec0003800000 */
[----:B------:R-:W-:Y:S02]  /*0700*/  MOV R0, 0x40c90fdb ;  /* 0x40c90fdb00007802 */ /* 0x000fe40000000f00 */
[----:B------:R-:W-:Y:S02]  /*0710*/  FSETP.GTU.FTZ.AND P1, PT, |R3|, +INF , PT ;  /* 0x7f8000000300780b */ /* 0x000fe40003f3c200 */
[----:B------:R-:W-:-:S04]  /*0720*/  FSETP.GTU.FTZ.AND P0, PT, |R0|, +INF , PT ;  /* 0x7f8000000000780b */ /* 0x000fc80003f1c200 */
[----:B------:R-:W-:-:S13]  /*0730*/  PLOP3.LUT P0, PT, P0, P1, PT, 0xf8, 0x8f ;  /* 0x00000000008f781c */ /* 0x000fda0000703f70 */
[----:B------:R-:W-:Y:S05]  /*0740*/  @P0 BRA `(.L_x_15) ;  /* 0x0000000400440947 */ /* 0x000fea0003800000 */
[----:B------:R-:W-:-:S13]  /*0750*/  LOP3.LUT P0, RZ, R3, 0x7fffffff, R16, 0xc8, !PT ;  /* 0x7fffffff03ff7812 */ /* 0x000fda000780c810 */
[----:B------:R-:W-:Y:S05]  /*0760*/  @!P0 BRA `(.L_x_16) ;  /* 0x0000000400348947 */ /* 0x000fea0003800000 */
[C---:B------:R-:W-:Y:S02]  /*0770*/  FSETP.NEU.FTZ.AND P2, PT, |R0|.reuse, +INF , PT ;  /* 0x7f8000000000780b */ /* 0x040fe40003f5d200 */
[----:B------:R-:W-:Y:S02]  /*0780*/  FSETP.NEU.FTZ.AND P1, PT, |R3|, +INF , PT ;  /* 0x7f8000000300780b */ /* 0x000fe40003f3d200 */
[----:B------:R-:W-:-:S11]  /*0790*/  FSETP.NEU.FTZ.AND P0, PT, |R0|, +INF , PT ;  /* 0x7f8000000000780b */ /* 0x000fd60003f1d200 */
[----:B------:R-:W-:Y:S05]  /*07a0*/  @!P1 BRA !P2, `(.L_x_16) ;  /* 0x0000000400249947 */ /* 0x000fea0005000000 */
[----:B------:R-:W-:-:S04]  /*07b0*/  LOP3.LUT P2, RZ, R16, 0x7fffffff, RZ, 0xc0, !PT ;  /* 0x7fffffff10ff7812 */ /* 0x000fc8000784c0ff */
[----:B------:R-:W-:-:S13]  /*07c0*/  PLOP3.LUT P1, PT, P1, P2, PT, 0x2f, 0xf2 ;  /* 0x0000000000f2781c */ /* 0x000fda0000f24577 */
[----:B------:R-:W-:Y:S05]  /*07d0*/  @P1 BRA `(.L_x_17) ;  /* 0x0000000400101947 */ /* 0x000fea0003800000 */
[----:B------:R-:W-:-:S04]  /*07e0*/  LOP3.LUT P1, RZ, R3, 0x7fffffff, RZ, 0xc0, !PT ;  /* 0x7fffffff03ff7812 */ /* 0x000fc8000782c0ff */
[----:B------:R-:W-:-:S13]  /*07f0*/  PLOP3.LUT P0, PT, P0, P1, PT, 0x2f, 0xf2 ;  /* 0x0000000000f2781c */ /* 0x000fda0000702577 */
[----:B------:R-:W-:Y:S05]  /*0800*/  @P0 BRA `(.L_x_18) ;  /* 0x0000000000f80947 */ /* 0x000fea0003800000 */
[----:B------:R-:W-:Y:S02]  /*0810*/  ISETP.GE.AND P0, PT, R17, RZ, PT ;  /* 0x000000ff1100720c */ /* 0x000fe40003f06270 */
[----:B------:R-:W-:-:S11]  /*0820*/  ISETP.GE.AND P1, PT, R18, RZ, PT ;  /* 0x000000ff1200720c */ /* 0x000fd60003f26270 */
[----:B------:R-:W-:Y:S02]  /*0830*/  @P0 IMAD.MOV.U32 R13, RZ, RZ, RZ ;  /* 0x000000ffff0d0224 */ /* 0x000fe400078e00ff */
[----:B------:R-:W-:Y:S01]  /*0840*/  @!P0 FFMA R16, R0, 1.84467440737095516160e+19, RZ ;  /* 0x5f80000000108823 */ /* 0x000fe200000000ff */
[----:B------:R-:W-:Y:S02]  /*0850*/  @!P0 IMAD.MOV.U32 R13, RZ, RZ, -0x40 ;  /* 0xffffffc0ff0d8424 */ /* 0x000fe400078e00ff */
[----:B------:R-:W-:-:S03]  /*0860*/  @!P1 FFMA R3, R3, 1.84467440737095516160e+19, RZ ;  /* 0x5f80000003039823 */ /* 0x000fc600000000ff */
[----:B------:R-:W-:-:S07]  /*0870*/  @!P1 IADD3 R13, PT, PT, R13, 0x40, RZ ;  /* 0x000000400d0d9810 */ /* 0x000fce0007ffe0ff */
.L_x_14:
[----:B------:R-:W-:Y:S01]  /*0880*/  LEA R0, R14, 0xc0800000, 0x17 ;  /* 0xc08000000e007811 */ /* 0x000fe200078eb8ff */
[----:B------:R-:W-:-:S04]  /*0890*/  VIADD R15, R15, 0xffffff81 ;  /* 0xffffff810f0f7836 */ /* 0x000fc80000000000 */
[----:B------:R-:W-:Y:S02]  /*08a0*/  IMAD.IADD R17, R3, 0x1, -R0 ;  /* 0x0000000103117824 */ /* 0x000fe400078e0a00 */
[----:B------:R-:W-:Y:S02]  /*08b0*/  IMAD R0, R15, -0x800000, R16 ;  /* 0xff8000000f007824 */ /* 0x000fe400078e0210 */
[----:B------:R-:W0:Y:S01]  /*08c0*/  MUFU.RCP R3, R17 ;  /* 0x0000001100037308 */ /* 0x000e220000001000 */
[----:B------:R-:W-:-:S04]  /*08d0*/  FADD.FTZ R19, -R17, -RZ ;  /* 0x800000ff11137221 */ /* 0x000fc80000010100 */
[----:B0-----:R-:W-:-:S04]  /*08e0*/  FFMA R18, R3, R19, 1 ;  /* 0x3f80000003127423 */ /* 0x001fc80000000013 */
[----:B------:R-:W-:-:S04]  /*08f0*/  FFMA R3, R3, R18, R3 ;  /* 0x0000001203037223 */ /* 0x000fc80000000003 */
[----:B------:R-:W-:-:S04]  /*0900*/  FFMA R16, R0, R3, RZ ;  /* 0x0000000300107223 */ /* 0x000fc800000000ff */
[----:B------:R-:W-:-:S04]  /*0910*/  FFMA R18, R19, R16, R0 ;  /* 0x0000001013127223 */ /* 0x000fc80000000000 */
[----:B------:R-:W-:Y:S01]  /*0920*/  FFMA R18, R3, R18, R16 ;  /* 0x0000001203127223 */ /* 0x000fe20000000010 */
[----:B------:R-:W-:-:S03]  /*0930*/  IADD3 R16, PT, PT, R15, 0x7f, -R14 ;  /* 0x0000007f0f107810 */ /* 0x000fc60007ffe80e */
[----:B------:R-:W-:Y:S01]  /*0940*/  FFMA R19, R19, R18, R0 ;  /* 0x0000001213137223 */ /* 0x000fe20000000000 */
[----:B------:R-:W-:-:S03]  /*0950*/  IADD3 R13, PT, PT, R16, R13, RZ ;  /* 0x0000000d100d7210 */ /* 0x000fc60007ffe0ff */
[----:B------:R-:W-:-:S05]  /*0960*/  FFMA R0, R3, R19, R18 ;  /* 0x0000001303007223 */ /* 0x000fca0000000012 */
[----:B------:R-:W-:-:S04]  /*0970*/  SHF.R.U32.HI R14, RZ, 0x17, R0 ;  /* 0x00000017ff0e7819 */ /* 0x000fc80000011600 */
[----:B------:R-:W-:-:S05]  /*0980*/  LOP3.LUT R14, R14, 0xff, RZ, 0xc0, !PT ;  /* 0x000000ff0e0e7812 */ /* 0x000fca00078ec0ff */
[----:B------:R-:W-:-:S04]  /*0990*/  IMAD.IADD R17, R14, 0x1, R13 ;  /* 0x000000010e117824 */ /* 0x000fc800078e020d */
[----:B------:R-:W-:-:S05]  /*09a0*/  VIADD R14, R17, 0xffffffff ;  /* 0xffffffff110e7836 */ /* 0x000fca0000000000 */
[----:B------:R-:W-:-:S13]  /*09b0*/  ISETP.GE.U32.AND P0, PT, R14, 0xfe, PT ;  /* 0x000000fe0e00780c */ /* 0x000fda0003f06070 */
[----:B------:R-:W-:Y:S05]  /*09c0*/  @!P0 BRA `(.L_x_19) ;  /* 0x0000000000808947 */ /* 0x000fea0003800000 */
[----:B------:R-:W-:-:S13]  /*09d0*/  ISETP.GT.AND P0, PT, R17, 0xfe, PT ;  /* 0x000000fe1100780c */ /* 0x000fda0003f04270 */
[----:B------:R-:W-:Y:S05]  /*09e0*/  @P0 BRA `(.L_x_20) ;  /* 0x00000000006c0947 */ /* 0x000fea0003800000 */
[----:B------:R-:W-:-:S13]  /*09f0*/  ISETP.GE.AND P0, PT, R17, 0x1, PT ;  /* 0x000000011100780c */ /* 0x000fda0003f06270 */
[----:B------:R-:W-:Y:S05]  /*0a00*/  @P0 BRA `(.L_x_21) ;  /* 0x0000000000980947 */ /* 0x000fea0003800000 */
[----:B------:R-:W-:Y:S02]  /*0a10*/  ISETP.GE.AND P0, PT, R17, -0x18, PT ;  /* 0xffffffe81100780c */ /* 0x000fe40003f06270 */
[----:B------:R-:W-:-:S11]  /*0a20*/  LOP3.LUT R0, R0, 0x80000000, RZ, 0xc0, !PT ;  /* 0x8000000000007812 */ /* 0x000fd600078ec0ff */
[----:B------:R-:W-:Y:S05]  /*0a30*/  @!P0 BRA `(.L_x_21) ;  /* 0x00000000008c8947 */ /* 0x000fea0003800000 */
[-CC-:B------:R-:W-:Y:S01]  /*0a40*/  FFMA.RZ R13, R3, R19.reuse, R18.reuse ;  /* 0x00000013030d7223 */ /* 0x180fe2000000c012 */
[----:B------:R-:W-:Y:S01]  /*0a50*/  IADD3 R16, PT, PT, R17, 0x20, RZ ;  /* 0x0000002011107810 */ /* 0x000fe20007ffe0ff */
[-CC-:B------:R-:W-:Y:S01]  /*0a60*/  FFMA.RM R14, R3, R19.reuse, R18.reuse ;  /* 0x00000013030e7223 */ /* 0x180fe20000004012 */
[----:B------:R-:W-:Y:S02]  /*0a70*/  ISETP.NE.AND P2, PT, R17, RZ, PT ;  /* 0x000000ff1100720c */ /* 0x000fe40003f45270 */
[----:B------:R-:W-:Y:S01]  /*0a80*/  LOP3.LUT R15, R13, 0x7fffff, RZ, 0xc0, !PT ;  /* 0x007fffff0d0f7812 */ /* 0x000fe200078ec0ff */
[----:B------:R-:W-:Y:S01]  /*0a90*/  FFMA.RP R13, R3, R19, R18 ;  /* 0x00000013030d7223 */ /* 0x000fe20000008012 */
[----:B------:R-:W-:Y:S01]  /*0aa0*/  IMAD.MOV R3, RZ, RZ, -R17 ;  /* 0x000000ffff037224 */ /* 0x000fe200078e0a11 */
[----:B------:R-:W-:Y:S02]  /*0ab0*/  ISETP.NE.AND P1, PT, R17, RZ, PT ;  /* 0x000000ff1100720c */ /* 0x000fe40003f25270 */
[----:B------:R-:W-:-:S02]  /*0ac0*/  LOP3.LUT R15, R15, 0x800000, RZ, 0xfc, !PT ;  /* 0x008000000f0f7812 */ /* 0x000fc400078efcff */
[----:B------:R-:W-:Y:S02]  /*0ad0*/  FSETP.NEU.FTZ.AND P0, PT, R13, R14, PT ;  /* 0x0000000e0d00720b */ /* 0x000fe40003f1d000 */
[----:B------:R-:W-:Y:S02]  /*0ae0*/  SHF.L.U32 R16, R15, R16, RZ ;  /* 0x000000100f107219 */ /* 0x000fe400000006ff */
[----:B------:R-:W-:Y:S02]  /*0af0*/  SEL R14, R3, RZ, P2 ;  /* 0x000000ff030e7207 */ /* 0x000fe40001000000 */
[----:B------:R-:W-:Y:S02]  /*0b00*/  ISETP.NE.AND P1, PT, R16, RZ, P1 ;  /* 0x000000ff1000720c */ /* 0x000fe40000f25270 */
[----:B------:R-:W-:Y:S02]  /*0b10*/  SHF.R.U32.HI R14, RZ, R14, R15 ;  /* 0x0000000eff0e7219 */ /* 0x000fe4000001160f */
[----:B------:R-:W-:-:S02]  /*0b20*/  PLOP3.LUT P0, PT, P0, P1, PT, 0xf8, 0x8f ;  /* 0x00000000008f781c */ /* 0x000fc40000703f70 */
[----:B------:R-:W-:Y:S02]  /*0b30*/  SHF.R.U32.HI R16, RZ, 0x1, R14 ;  /* 0x00000001ff107819 */ /* 0x000fe4000001160e */
[----:B------:R-:W-:-:S04]  /*0b40*/  SEL R3, RZ, 0x1, !P0 ;  /* 0x00000001ff037807 */ /* 0x000fc80004000000 */
[----:B------:R-:W-:-:S04]  /*0b50*/  LOP3.LUT R3, R3, 0x1, R16, 0xf8, !PT ;  /* 0x0000000103037812 */ /* 0x000fc800078ef810 */
[----:B------:R-:W-:-:S05]  /*0b60*/  LOP3.LUT R3, R3, R14, RZ, 0xc0, !PT ;  /* 0x0000000e03037212 */ /* 0x000fca00078ec0ff */
[----:B------:R-:W-:-:S05]  /*0b70*/  IMAD.IADD R3, R16, 0x1, R3 ;  /* 0x0000000110037824 */ /* 0x000fca00078e0203 */
[----:B------:R-:W-:Y:S01]  /*0b80*/  LOP3.LUT R0, R3, R0, RZ, 0xfc, !PT ;  /* 0x0000000003007212 */ /* 0x000fe200078efcff */
[----:B------:R-:W-:Y:S06]  /*0b90*/  BRA `(.L_x_21) ;  /* 0x0000000000347947 */ /* 0x000fec0003800000 */
.L_x_20:
[----:B------:R-:W-:-:S04]  /*0ba0*/  LOP3.LUT R0, R0, 0x80000000, RZ, 0xc0, !PT ;  /* 0x8000000000007812 */ /* 0x000fc800078ec0ff */
[----:B------:R-:W-:Y:S01]  /*0bb0*/  LOP3.LUT R0, R0, 0x7f800000, RZ, 0xfc, !PT ;  /* 0x7f80000000007812 */ /* 0x000fe200078efcff */
[----:B------:R-:W-:Y:S06]  /*0bc0*/  BRA `(.L_x_21) ;  /* 0x0000000000287947 */ /* 0x000fec0003800000 */
.L_x_19:
[----:B------:R-:W-:Y:S01]  /*0bd0*/  LEA R0, R13, R0, 0x17 ;  /* 0x000000000d007211 */ /* 0x000fe200078eb8ff */
[----:B------:R-:W-:Y:S06]  /*0be0*/  BRA `(.L_x_21) ;  /* 0x0000000000207947 */ /* 0x000fec0003800000 */
.L_x_18:
[----:B------:R-:W-:-:S04]  /*0bf0*/  LOP3.LUT R0, R3, 0x80000000, R16, 0x48, !PT ;  /* 0x8000000003007812 */ /* 0x000fc800078e4810 */
[----:B------:R-:W-:Y:S01]  /*0c00*/  LOP3.LUT R0, R0, 0x7f800000, RZ, 0xfc, !PT ;  /* 0x7f80000000007812 */ /* 0x000fe200078efcff */
[----:B------:R-:W-:Y:S06]  /*0c10*/  BRA `(.L_x_21) ;  /* 0x0000000000147947 */ /* 0x000fec0003800000 */
.L_x_17:
[----:B------:R-:W-:Y:S01]  /*0c20*/  LOP3.LUT R0, R3, 0x80000000, R16, 0x48, !PT ;  /* 0x8000000003007812 */ /* 0x000fe200078e4810 */
[----:B------:R-:W-:Y:S06]  /*0c30*/  BRA `(.L_x_21) ;  /* 0x00000000000c7947 */ /* 0x000fec0003800000 */
.L_x_16:
[----:B------:R-:W0:Y:S01]  /*0c40*/  MUFU.RSQ R0, -QNAN ;  /* 0xffc0000000007908 */ /* 0x000e220000001400 */
[----:B------:R-:W-:Y:S05]  /*0c50*/  BRA `(.L_x_21) ;  /* 0x0000000000047947 */ /* 0x000fea0003800000 */
.L_x_15:
[----:B------:R-:W-:-:S07]  /*0c60*/  FADD.FTZ R0, R0, R3 ;  /* 0x0000000300007221 */ /* 0x000fce0000010000 */
.L_x_21:
[----:B------:R-:W-:-:S04]  /*0c70*/  IMAD.MOV.U32 R13, RZ, RZ, 0x0 ;  /* 0x00000000ff0d7424 */ /* 0x000fc800078e00ff */
[----:B0-----:R-:W-:Y:S05]  /*0c80*/  RET.REL.NODEC R12 `(_Z21initialize_gpu_kernelIfEvPT_PiiS2_S2_) ;  /* 0xfffffff00cdc7950 */ /* 0x001fea0003c3ffff */
.L_x_22:
        /* <DEDUP_REMOVED lines=15> */
.L_x_24:


//--------------------- .nv.shared.reserved.0     --------------------------
	.section	.nv.shared.reserved.0,"aw",@nobits
	.weak		__nv_reservedSMEM_offset_0_alias
	.size		__nv_reservedSMEM_offset_0_alias, 0, 64
	.other		__nv_reservedSMEM_offset_0_alias,@"STO_CUDA_RESERVED_SHARED STV_DEFAULT"
__nv_reservedSMEM_offset_0_alias:
	.zero		0
	.zero		64


//--------------------- .nv.constant0._Z21initialize_gpu_kernelIdEvPT_PiiS2_S2_ --------------------------
	.section	.nv.constant0._Z21initialize_gpu_kernelIdEvPT_PiiS2_S2_,"a",@progbits
	.sectionflags	@""
	.align	4
.nv.constant0._Z21initialize_gpu_kernelIdEvPT_PiiS2_S2_:
	.zero		936


//--------------------- .nv.constant0._Z21initialize_gpu_kernelIfEvPT_PiiS2_S2_ --------------------------
	.section	.nv.constant0._Z21initialize_gpu_kernelIfEvPT_PiiS2_S2_,"a",@progbits
	.sectionflags	@""
	.align	4
.nv.constant0._Z21initialize_gpu_kernelIfEvPT_PiiS2_S2_:
	.zero		936


//--------------------- SYMBOLS --------------------------

	.type		.nv.reservedSmem.offset0,@object
	.size		.nv.reservedSmem.offset0,0x4
